//
// Generated by NVIDIA NVVM Compiler
//
// Compiler Build ID: CL-36424714
// Cuda compilation tools, release 13.0, V13.0.88
// Based on NVVM 20.0.0
//

.version 9.0
.target sm_100
.address_size 64

	// .globl	_Z10ELL_kernelPKfS0_PfPiS1_S2_S2_S1_iiiS2_
.extern .func  (.param .b32 func_retval0) vprintf
(
	.param .b64 vprintf_param_0,
	.param .b64 vprintf_param_1
)
;
.global .align 1 .b8 $str[31] = {69, 76, 76, 91, 114, 111, 119, 61, 37, 100, 93, 58, 32, 118, 97, 108, 61, 37, 46, 49, 102, 44, 32, 99, 111, 108, 61, 37, 100, 10};
.global .align 1 .b8 $str$1[41] = {67, 79, 79, 91, 114, 111, 119, 61, 37, 100, 93, 58, 32, 118, 97, 108, 61, 37, 46, 49, 102, 44, 32, 99, 111, 108, 61, 37, 100, 44, 32, 105, 110, 100, 101, 120, 61, 37, 100, 10};

.visible .entry _Z10ELL_kernelPKfS0_PfPiS1_S2_S2_S1_iiiS2_(
	.param .u64 .ptr .align 1 _Z10ELL_kernelPKfS0_PfPiS1_S2_S2_S1_iiiS2__param_0,
	.param .u64 .ptr .align 1 _Z10ELL_kernelPKfS0_PfPiS1_S2_S2_S1_iiiS2__param_1,
	.param .u64 .ptr .align 1 _Z10ELL_kernelPKfS0_PfPiS1_S2_S2_S1_iiiS2__param_2,
	.param .u64 .ptr .align 1 _Z10ELL_kernelPKfS0_PfPiS1_S2_S2_S1_iiiS2__param_3,
	.param .u64 .ptr .align 1 _Z10ELL_kernelPKfS0_PfPiS1_S2_S2_S1_iiiS2__param_4,
	.param .u64 .ptr .align 1 _Z10ELL_kernelPKfS0_PfPiS1_S2_S2_S1_iiiS2__param_5,
	.param .u64 .ptr .align 1 _Z10ELL_kernelPKfS0_PfPiS1_S2_S2_S1_iiiS2__param_6,
	.param .u64 .ptr .align 1 _Z10ELL_kernelPKfS0_PfPiS1_S2_S2_S1_iiiS2__param_7,
	.param .u32 _Z10ELL_kernelPKfS0_PfPiS1_S2_S2_S1_iiiS2__param_8,
	.param .u32 _Z10ELL_kernelPKfS0_PfPiS1_S2_S2_S1_iiiS2__param_9,
	.param .u32 _Z10ELL_kernelPKfS0_PfPiS1_S2_S2_S1_iiiS2__param_10,
	.param .u64 .ptr .align 1 _Z10ELL_kernelPKfS0_PfPiS1_S2_S2_S1_iiiS2__param_11
)
{
	.local .align 8 .b8 	__local_depot0[24];
	.reg .b64 	%SP;
	.reg .b64 	%SPL;
	.reg .pred 	%p<84>;
	.reg .b32 	%r<271>;
	.reg .b32 	%f<193>;
	.reg .b64 	%rd<271>;
	.reg .b64 	%fd<11>;

	mov.u64 	%SPL, __local_depot0;
	cvta.local.u64 	%SP, %SPL;
	ld.param.u64 	%rd40, [_Z10ELL_kernelPKfS0_PfPiS1_S2_S2_S1_iiiS2__param_1];
	ld.param.u64 	%rd41, [_Z10ELL_kernelPKfS0_PfPiS1_S2_S2_S1_iiiS2__param_2];
	ld.param.u64 	%rd42, [_Z10ELL_kernelPKfS0_PfPiS1_S2_S2_S1_iiiS2__param_3];
	ld.param.u64 	%rd43, [_Z10ELL_kernelPKfS0_PfPiS1_S2_S2_S1_iiiS2__param_4];
	ld.param.u64 	%rd44, [_Z10ELL_kernelPKfS0_PfPiS1_S2_S2_S1_iiiS2__param_5];
	ld.param.u64 	%rd45, [_Z10ELL_kernelPKfS0_PfPiS1_S2_S2_S1_iiiS2__param_6];
	ld.param.u32 	%r127, [_Z10ELL_kernelPKfS0_PfPiS1_S2_S2_S1_iiiS2__param_8];
	ld.param.u32 	%r128, [_Z10ELL_kernelPKfS0_PfPiS1_S2_S2_S1_iiiS2__param_9];
	ld.param.u64 	%rd46, [_Z10ELL_kernelPKfS0_PfPiS1_S2_S2_S1_iiiS2__param_11];
	cvta.to.global.u64 	%rd1, %rd41;
	cvta.to.global.u64 	%rd2, %rd42;
	cvta.to.global.u64 	%rd3, %rd40;
	cvta.to.global.u64 	%rd4, %rd45;
	cvta.to.global.u64 	%rd5, %rd43;
	cvta.to.global.u64 	%rd6, %rd44;
	cvta.to.global.u64 	%rd7, %rd46;
	add.u64 	%rd8, %SPL, 0;
	mov.u32 	%r130, %ctaid.x;
	mov.u32 	%r131, %ntid.x;
	mul.lo.s32 	%r1, %r130, %r131;
	mov.u32 	%r2, %tid.x;
	add.s32 	%r3, %r1, %r2;
	setp.ge.s32 	%p1, %r3, %r128;
	@%p1 bra 	$L__BB0_112;
	ld.param.u32 	%r228, [_Z10ELL_kernelPKfS0_PfPiS1_S2_S2_S1_iiiS2__param_10];
	setp.lt.s32 	%p2, %r228, 1;
	mov.b32 	%r245, 0;
	@%p2 bra 	$L__BB0_17;
	ld.param.u32 	%r229, [_Z10ELL_kernelPKfS0_PfPiS1_S2_S2_S1_iiiS2__param_10];
	mul.lo.s32 	%r4, %r229, %r3;
	and.b32  	%r5, %r229, 3;
	setp.lt.u32 	%p3, %r229, 4;
	mov.b32 	%r237, 0;
	mov.u32 	%r245, %r237;
	@%p3 bra 	$L__BB0_8;
	ld.param.u32 	%r230, [_Z10ELL_kernelPKfS0_PfPiS1_S2_S2_S1_iiiS2__param_10];
	and.b32  	%r137, %r230, 2147483644;
	neg.s32 	%r243, %r137;
	mov.b32 	%r245, 0;
	mov.b32 	%r242, 1;
	mov.u64 	%rd61, $str;
	add.u64 	%rd63, %SP, 0;
	mov.u64 	%rd55, $str$1;
	mov.u32 	%r241, %r4;
$L__BB0_4:
	ld.param.u64 	%rd265, [_Z10ELL_kernelPKfS0_PfPiS1_S2_S2_S1_iiiS2__param_0];
	mul.wide.s32 	%rd48, %r241, 4;
	cvta.to.global.u64 	%rd49, %rd265;
	add.s64 	%rd50, %rd49, %rd48;
	add.s64 	%rd9, %rd50, 8;
	ld.global.f32 	%f2, [%rd50];
	setp.eq.f32 	%p4, %f2, 0f00000000;
	@%p4 bra 	$L__BB0_115;
	setp.ge.s32 	%p5, %r245, %r127;
	@%p5 bra 	$L__BB0_113;
	setp.gt.s32 	%p7, %r3, 2;
	mad.lo.s32 	%r142, %r245, %r128, %r3;
	mul.wide.s32 	%rd58, %r142, 4;
	add.s64 	%rd59, %rd1, %rd58;
	st.global.f32 	[%rd59], %f2;
	add.s64 	%rd60, %rd2, %rd58;
	add.s32 	%r143, %r242, -1;
	st.global.u32 	[%rd60], %r143;
	add.s32 	%r245, %r245, 1;
	@%p7 bra 	$L__BB0_115;
	cvt.f64.f32 	%fd2, %f2;
	st.local.u32 	[%rd8], %r3;
	st.local.f64 	[%rd8+8], %fd2;
	add.s32 	%r144, %r242, -1;
	st.local.u32 	[%rd8+16], %r144;
	cvta.global.u64 	%rd62, %rd61;
	{ // callseq 1, 0
	.param .b64 param0;
	st.param.b64 	[param0], %rd62;
	.param .b64 param1;
	st.param.b64 	[param1], %rd63;
	.param .b32 retval0;
	call.uni (retval0), 
	vprintf, 
	(
	param0, 
	param1
	);
	ld.param.b32 	%r145, [retval0];
	} // callseq 1
	bra.uni 	$L__BB0_115;
$L__BB0_8:
	setp.eq.s32 	%p21, %r5, 0;
	@%p21 bra 	$L__BB0_17;
	add.s32 	%r236, %r237, %r4;
	neg.s32 	%r235, %r5;
	mov.u64 	%rd116, $str;
	add.u64 	%rd118, %SP, 0;
	mov.u64 	%rd110, $str$1;
$L__BB0_10:
	.pragma "nounroll";
	ld.param.u64 	%rd266, [_Z10ELL_kernelPKfS0_PfPiS1_S2_S2_S1_iiiS2__param_0];
	mul.wide.s32 	%rd103, %r236, 4;
	cvta.to.global.u64 	%rd104, %rd266;
	add.s64 	%rd105, %rd104, %rd103;
	ld.global.f32 	%f1, [%rd105];
	setp.eq.f32 	%p22, %f1, 0f00000000;
	@%p22 bra 	$L__BB0_16;
	setp.lt.s32 	%p23, %r245, %r127;
	@%p23 bra 	$L__BB0_14;
	setp.gt.s32 	%p24, %r3, 2;
	atom.global.add.u32 	%r16, [%rd7], 1;
	mul.wide.s32 	%rd106, %r16, 4;
	add.s64 	%rd107, %rd5, %rd106;
	st.global.f32 	[%rd107], %f1;
	add.s64 	%rd108, %rd6, %rd106;
	st.global.u32 	[%rd108], %r3;
	add.s64 	%rd109, %rd4, %rd106;
	st.global.u32 	[%rd109], %r237;
	@%p24 bra 	$L__BB0_16;
	cvt.f64.f32 	%fd9, %f1;
	st.local.u32 	[%rd8], %r3;
	st.local.f64 	[%rd8+8], %fd9;
	st.local.v2.u32 	[%rd8+16], {%r237, %r16};
	cvta.global.u64 	%rd111, %rd110;
	{ // callseq 8, 0
	.param .b64 param0;
	st.param.b64 	[param0], %rd111;
	.param .b64 param1;
	st.param.b64 	[param1], %rd118;
	.param .b32 retval0;
	call.uni (retval0), 
	vprintf, 
	(
	param0, 
	param1
	);
	ld.param.b32 	%r168, [retval0];
	} // callseq 8
	bra.uni 	$L__BB0_16;
$L__BB0_14:
	setp.gt.s32 	%p25, %r3, 2;
	mad.lo.s32 	%r170, %r245, %r128, %r3;
	mul.wide.s32 	%rd113, %r170, 4;
	add.s64 	%rd114, %rd1, %rd113;
	st.global.f32 	[%rd114], %f1;
	add.s64 	%rd115, %rd2, %rd113;
	st.global.u32 	[%rd115], %r237;
	add.s32 	%r245, %r245, 1;
	@%p25 bra 	$L__BB0_16;
	cvt.f64.f32 	%fd10, %f1;
	st.local.u32 	[%rd8], %r3;
	st.local.f64 	[%rd8+8], %fd10;
	st.local.u32 	[%rd8+16], %r237;
	cvta.global.u64 	%rd117, %rd116;
	{ // callseq 9, 0
	.param .b64 param0;
	st.param.b64 	[param0], %rd117;
	.param .b64 param1;
	st.param.b64 	[param1], %rd118;
	.param .b32 retval0;
	call.uni (retval0), 
	vprintf, 
	(
	param0, 
	param1
	);
	ld.param.b32 	%r171, [retval0];
	} // callseq 9
$L__BB0_16:
	add.s32 	%r237, %r237, 1;
	add.s32 	%r236, %r236, 1;
	add.s32 	%r235, %r235, 1;
	setp.ne.s32 	%p26, %r235, 0;
	@%p26 bra 	$L__BB0_10;
$L__BB0_17:
	setp.ge.s32 	%p27, %r245, %r127;
	@%p27 bra 	$L__BB0_29;
	sub.s32 	%r23, %r127, %r245;
	and.b32  	%r24, %r23, 7;
	sub.s32 	%r173, %r245, %r127;
	setp.gt.u32 	%p28, %r173, -8;
	@%p28 bra 	$L__BB0_21;
	mad.lo.s32 	%r253, %r245, %r128, %r3;
	shl.b32 	%r26, %r128, 3;
	and.b32  	%r174, %r23, -8;
	neg.s32 	%r252, %r174;
	mul.wide.s32 	%rd122, %r128, 4;
$L__BB0_20:
	.pragma "nounroll";
	mul.wide.s32 	%rd119, %r253, 4;
	add.s64 	%rd120, %rd1, %rd119;
	mov.b32 	%r175, 0;
	st.global.u32 	[%rd120], %r175;
	add.s64 	%rd121, %rd2, %rd119;
	mov.b32 	%r176, -1;
	st.global.u32 	[%rd121], %r176;
	add.s64 	%rd123, %rd120, %rd122;
	st.global.u32 	[%rd123], %r175;
	add.s64 	%rd124, %rd121, %rd122;
	st.global.u32 	[%rd124], %r176;
	add.s64 	%rd125, %rd123, %rd122;
	st.global.u32 	[%rd125], %r175;
	add.s64 	%rd126, %rd124, %rd122;
	st.global.u32 	[%rd126], %r176;
	add.s64 	%rd127, %rd125, %rd122;
	st.global.u32 	[%rd127], %r175;
	add.s64 	%rd128, %rd126, %rd122;
	st.global.u32 	[%rd128], %r176;
	add.s64 	%rd129, %rd127, %rd122;
	st.global.u32 	[%rd129], %r175;
	add.s64 	%rd130, %rd128, %rd122;
	st.global.u32 	[%rd130], %r176;
	add.s64 	%rd131, %rd129, %rd122;
	st.global.u32 	[%rd131], %r175;
	add.s64 	%rd132, %rd130, %rd122;
	st.global.u32 	[%rd132], %r176;
	add.s64 	%rd133, %rd131, %rd122;
	st.global.u32 	[%rd133], %r175;
	add.s64 	%rd134, %rd132, %rd122;
	st.global.u32 	[%rd134], %r176;
	add.s64 	%rd135, %rd133, %rd122;
	st.global.u32 	[%rd135], %r175;
	add.s64 	%rd136, %rd134, %rd122;
	st.global.u32 	[%rd136], %r176;
	add.s32 	%r245, %r245, 8;
	add.s32 	%r253, %r253, %r26;
	add.s32 	%r252, %r252, 8;
	setp.eq.s32 	%p29, %r252, 0;
	@%p29 bra 	$L__BB0_21;
	bra.uni 	$L__BB0_20;
$L__BB0_21:
	setp.eq.s32 	%p30, %r24, 0;
	@%p30 bra 	$L__BB0_29;
	and.b32  	%r50, %r23, 3;
	setp.lt.u32 	%p31, %r24, 4;
	@%p31 bra 	$L__BB0_24;
	mad.lo.s32 	%r177, %r245, %r128, %r3;
	mul.wide.s32 	%rd137, %r177, 4;
	add.s64 	%rd138, %rd1, %rd137;
	mov.b32 	%r178, 0;
	st.global.u32 	[%rd138], %r178;
	add.s64 	%rd139, %rd2, %rd137;
	mov.b32 	%r179, -1;
	st.global.u32 	[%rd139], %r179;
	mul.wide.s32 	%rd140, %r128, 4;
	add.s64 	%rd141, %rd138, %rd140;
	st.global.u32 	[%rd141], %r178;
	add.s64 	%rd142, %rd139, %rd140;
	st.global.u32 	[%rd142], %r179;
	add.s64 	%rd143, %rd141, %rd140;
	st.global.u32 	[%rd143], %r178;
	add.s64 	%rd144, %rd142, %rd140;
	st.global.u32 	[%rd144], %r179;
	add.s64 	%rd145, %rd143, %rd140;
	st.global.u32 	[%rd145], %r178;
	add.s64 	%rd146, %rd144, %rd140;
	st.global.u32 	[%rd146], %r179;
	add.s32 	%r245, %r245, 4;
$L__BB0_24:
	setp.eq.s32 	%p32, %r50, 0;
	@%p32 bra 	$L__BB0_29;
	setp.eq.s32 	%p33, %r50, 1;
	@%p33 bra 	$L__BB0_27;
	mad.lo.s32 	%r180, %r245, %r128, %r3;
	mul.wide.s32 	%rd147, %r180, 4;
	add.s64 	%rd148, %rd1, %rd147;
	mov.b32 	%r181, 0;
	st.global.u32 	[%rd148], %r181;
	add.s64 	%rd149, %rd2, %rd147;
	mov.b32 	%r182, -1;
	st.global.u32 	[%rd149], %r182;
	mul.wide.s32 	%rd150, %r128, 4;
	add.s64 	%rd151, %rd148, %rd150;
	st.global.u32 	[%rd151], %r181;
	add.s64 	%rd152, %rd149, %rd150;
	st.global.u32 	[%rd152], %r182;
	add.s32 	%r245, %r245, 2;
$L__BB0_27:
	and.b32  	%r183, %r23, 1;
	setp.eq.b32 	%p34, %r183, 1;
	not.pred 	%p35, %p34;
	@%p35 bra 	$L__BB0_29;
	mad.lo.s32 	%r184, %r245, %r128, %r3;
	mul.wide.s32 	%rd153, %r184, 4;
	add.s64 	%rd154, %rd1, %rd153;
	mov.b32 	%r185, 0;
	st.global.u32 	[%rd154], %r185;
	add.s64 	%rd155, %rd2, %rd153;
	mov.b32 	%r186, -1;
	st.global.u32 	[%rd155], %r186;
$L__BB0_29:
	setp.lt.s32 	%p36, %r127, 1;
	mov.f32 	%f163, 0f00000000;
	@%p36 bra 	$L__BB0_70;
	and.b32  	%r55, %r127, 7;
	setp.lt.u32 	%p37, %r127, 8;
	mov.f32 	%f163, 0f00000000;
	mov.b32 	%r256, 0;
	@%p37 bra 	$L__BB0_49;
	and.b32  	%r188, %r127, 2147483640;
	neg.s32 	%r266, %r188;
	add.s32 	%r189, %r2, %r128;
	add.s32 	%r265, %r189, %r1;
	shl.b32 	%r190, %r128, 1;
	add.s32 	%r264, %r3, %r190;
	mad.lo.s32 	%r263, %r128, 3, %r3;
	shl.b32 	%r191, %r128, 2;
	add.s32 	%r262, %r3, %r191;
	mad.lo.s32 	%r261, %r128, 5, %r3;
	mad.lo.s32 	%r260, %r128, 6, %r3;
	mad.lo.s32 	%r259, %r128, 7, %r3;
	mov.f32 	%f163, 0f00000000;
	mul.wide.s32 	%rd19, %r128, 4;
	mov.u32 	%r258, %r3;
$L__BB0_32:
	.pragma "nounroll";
	mul.wide.s32 	%rd156, %r258, 4;
	add.s64 	%rd18, %rd2, %rd156;
	ld.global.u32 	%r101, [%rd18];
	setp.eq.s32 	%p38, %r101, -1;
	@%p38 bra 	$L__BB0_34;
	mul.wide.s32 	%rd157, %r258, 4;
	add.s64 	%rd158, %rd1, %rd157;
	ld.global.f32 	%f84, [%rd158];
	mul.wide.s32 	%rd159, %r101, 4;
	add.s64 	%rd160, %rd3, %rd159;
	ld.global.f32 	%f85, [%rd160];
	fma.rn.f32 	%f163, %f84, %f85, %f163;
$L__BB0_34:
	add.s64 	%rd20, %rd18, %rd19;
	ld.global.u32 	%r102, [%rd20];
	setp.eq.s32 	%p39, %r102, -1;
	@%p39 bra 	$L__BB0_36;
	mul.wide.s32 	%rd161, %r265, 4;
	add.s64 	%rd162, %rd1, %rd161;
	ld.global.f32 	%f86, [%rd162];
	mul.wide.s32 	%rd163, %r102, 4;
	add.s64 	%rd164, %rd3, %rd163;
	ld.global.f32 	%f87, [%rd164];
	fma.rn.f32 	%f163, %f86, %f87, %f163;
$L__BB0_36:
	add.s64 	%rd21, %rd20, %rd19;
	ld.global.u32 	%r103, [%rd21];
	setp.eq.s32 	%p40, %r103, -1;
	@%p40 bra 	$L__BB0_38;
	mul.wide.s32 	%rd165, %r264, 4;
	add.s64 	%rd166, %rd1, %rd165;
	ld.global.f32 	%f88, [%rd166];
	mul.wide.s32 	%rd167, %r103, 4;
	add.s64 	%rd168, %rd3, %rd167;
	ld.global.f32 	%f89, [%rd168];
	fma.rn.f32 	%f163, %f88, %f89, %f163;
$L__BB0_38:
	add.s64 	%rd22, %rd21, %rd19;
	ld.global.u32 	%r104, [%rd22];
	setp.eq.s32 	%p41, %r104, -1;
	@%p41 bra 	$L__BB0_40;
	mul.wide.s32 	%rd169, %r263, 4;
	add.s64 	%rd170, %rd1, %rd169;
	ld.global.f32 	%f90, [%rd170];
	mul.wide.s32 	%rd171, %r104, 4;
	add.s64 	%rd172, %rd3, %rd171;
	ld.global.f32 	%f91, [%rd172];
	fma.rn.f32 	%f163, %f90, %f91, %f163;
$L__BB0_40:
	add.s64 	%rd23, %rd22, %rd19;
	ld.global.u32 	%r105, [%rd23];
	setp.eq.s32 	%p42, %r105, -1;
	@%p42 bra 	$L__BB0_42;
	mul.wide.s32 	%rd173, %r262, 4;
	add.s64 	%rd174, %rd1, %rd173;
	ld.global.f32 	%f92, [%rd174];
	mul.wide.s32 	%rd175, %r105, 4;
	add.s64 	%rd176, %rd3, %rd175;
	ld.global.f32 	%f93, [%rd176];
	fma.rn.f32 	%f163, %f92, %f93, %f163;
$L__BB0_42:
	add.s64 	%rd24, %rd23, %rd19;
	ld.global.u32 	%r106, [%rd24];
	setp.eq.s32 	%p43, %r106, -1;
	@%p43 bra 	$L__BB0_44;
	mul.wide.s32 	%rd177, %r261, 4;
	add.s64 	%rd178, %rd1, %rd177;
	ld.global.f32 	%f94, [%rd178];
	mul.wide.s32 	%rd179, %r106, 4;
	add.s64 	%rd180, %rd3, %rd179;
	ld.global.f32 	%f95, [%rd180];
	fma.rn.f32 	%f163, %f94, %f95, %f163;
$L__BB0_44:
	add.s64 	%rd25, %rd24, %rd19;
	ld.global.u32 	%r107, [%rd25];
	setp.eq.s32 	%p44, %r107, -1;
	@%p44 bra 	$L__BB0_46;
	mul.wide.s32 	%rd181, %r260, 4;
	add.s64 	%rd182, %rd1, %rd181;
	ld.global.f32 	%f96, [%rd182];
	mul.wide.s32 	%rd183, %r107, 4;
	add.s64 	%rd184, %rd3, %rd183;
	ld.global.f32 	%f97, [%rd184];
	fma.rn.f32 	%f163, %f96, %f97, %f163;
$L__BB0_46:
	add.s64 	%rd185, %rd25, %rd19;
	ld.global.u32 	%r108, [%rd185];
	setp.eq.s32 	%p45, %r108, -1;
	@%p45 bra 	$L__BB0_48;
	mul.wide.s32 	%rd186, %r259, 4;
	add.s64 	%rd187, %rd1, %rd186;
	ld.global.f32 	%f98, [%rd187];
	mul.wide.s32 	%rd188, %r108, 4;
	add.s64 	%rd189, %rd3, %rd188;
	ld.global.f32 	%f99, [%rd189];
	fma.rn.f32 	%f163, %f98, %f99, %f163;
$L__BB0_48:
	and.b32  	%r256, %r127, 2147483640;
	add.s32 	%r266, %r266, 8;
	shl.b32 	%r192, %r128, 3;
	add.s32 	%r265, %r265, %r192;
	add.s32 	%r264, %r264, %r192;
	add.s32 	%r263, %r263, %r192;
	add.s32 	%r262, %r262, %r192;
	add.s32 	%r261, %r261, %r192;
	add.s32 	%r260, %r260, %r192;
	add.s32 	%r259, %r259, %r192;
	add.s32 	%r258, %r258, %r192;
	setp.eq.s32 	%p46, %r266, 0;
	@%p46 bra 	$L__BB0_49;
	bra.uni 	$L__BB0_32;
$L__BB0_49:
	setp.eq.s32 	%p47, %r55, 0;
	@%p47 bra 	$L__BB0_70;
	and.b32  	%r71, %r127, 3;
	setp.lt.u32 	%p48, %r55, 4;
	@%p48 bra 	$L__BB0_60;
	mad.lo.s32 	%r72, %r256, %r128, %r3;
	mul.wide.s32 	%rd190, %r72, 4;
	add.s64 	%rd10, %rd2, %rd190;
	ld.global.u32 	%r73, [%rd10];
	setp.eq.s32 	%p49, %r73, -1;
	@%p49 bra 	$L__BB0_53;
	add.s64 	%rd192, %rd1, %rd190;
	ld.global.f32 	%f101, [%rd192];
	mul.wide.s32 	%rd193, %r73, 4;
	add.s64 	%rd194, %rd3, %rd193;
	ld.global.f32 	%f102, [%rd194];
	fma.rn.f32 	%f163, %f101, %f102, %f163;
$L__BB0_53:
	add.s32 	%r74, %r72, %r128;
	mul.wide.s32 	%rd11, %r128, 4;
	add.s64 	%rd12, %rd10, %rd11;
	ld.global.u32 	%r75, [%rd12];
	setp.eq.s32 	%p50, %r75, -1;
	@%p50 bra 	$L__BB0_55;
	mul.wide.s32 	%rd195, %r74, 4;
	add.s64 	%rd196, %rd1, %rd195;
	ld.global.f32 	%f103, [%rd196];
	mul.wide.s32 	%rd197, %r75, 4;
	add.s64 	%rd198, %rd3, %rd197;
	ld.global.f32 	%f104, [%rd198];
	fma.rn.f32 	%f163, %f103, %f104, %f163;
$L__BB0_55:
	add.s32 	%r76, %r74, %r128;
	add.s64 	%rd13, %rd12, %rd11;
	ld.global.u32 	%r77, [%rd13];
	setp.eq.s32 	%p51, %r77, -1;
	@%p51 bra 	$L__BB0_57;
	mul.wide.s32 	%rd199, %r76, 4;
	add.s64 	%rd200, %rd1, %rd199;
	ld.global.f32 	%f105, [%rd200];
	mul.wide.s32 	%rd201, %r77, 4;
	add.s64 	%rd202, %rd3, %rd201;
	ld.global.f32 	%f106, [%rd202];
	fma.rn.f32 	%f163, %f105, %f106, %f163;
$L__BB0_57:
	add.s64 	%rd203, %rd13, %rd11;
	ld.global.u32 	%r78, [%rd203];
	setp.eq.s32 	%p52, %r78, -1;
	@%p52 bra 	$L__BB0_59;
	add.s32 	%r193, %r76, %r128;
	mul.wide.s32 	%rd204, %r193, 4;
	add.s64 	%rd205, %rd1, %rd204;
	ld.global.f32 	%f107, [%rd205];
	mul.wide.s32 	%rd206, %r78, 4;
	add.s64 	%rd207, %rd3, %rd206;
	ld.global.f32 	%f108, [%rd207];
	fma.rn.f32 	%f163, %f107, %f108, %f163;
$L__BB0_59:
	add.s32 	%r256, %r256, 4;
$L__BB0_60:
	setp.eq.s32 	%p53, %r71, 0;
	@%p53 bra 	$L__BB0_70;
	setp.eq.s32 	%p54, %r71, 1;
	@%p54 bra 	$L__BB0_67;
	mad.lo.s32 	%r81, %r256, %r128, %r3;
	mul.wide.s32 	%rd208, %r81, 4;
	add.s64 	%rd14, %rd2, %rd208;
	ld.global.u32 	%r82, [%rd14];
	setp.eq.s32 	%p55, %r82, -1;
	@%p55 bra 	$L__BB0_64;
	add.s64 	%rd210, %rd1, %rd208;
	ld.global.f32 	%f110, [%rd210];
	mul.wide.s32 	%rd211, %r82, 4;
	add.s64 	%rd212, %rd3, %rd211;
	ld.global.f32 	%f111, [%rd212];
	fma.rn.f32 	%f163, %f110, %f111, %f163;
$L__BB0_64:
	mul.wide.s32 	%rd213, %r128, 4;
	add.s64 	%rd214, %rd14, %rd213;
	ld.global.u32 	%r83, [%rd214];
	setp.eq.s32 	%p56, %r83, -1;
	@%p56 bra 	$L__BB0_66;
	add.s32 	%r194, %r81, %r128;
	mul.wide.s32 	%rd215, %r194, 4;
	add.s64 	%rd216, %rd1, %rd215;
	ld.global.f32 	%f112, [%rd216];
	mul.wide.s32 	%rd217, %r83, 4;
	add.s64 	%rd218, %rd3, %rd217;
	ld.global.f32 	%f113, [%rd218];
	fma.rn.f32 	%f163, %f112, %f113, %f163;
$L__BB0_66:
	add.s32 	%r256, %r256, 2;
$L__BB0_67:
	and.b32  	%r195, %r127, 1;
	setp.eq.b32 	%p57, %r195, 1;
	not.pred 	%p58, %p57;
	@%p58 bra 	$L__BB0_70;
	mad.lo.s32 	%r86, %r256, %r128, %r3;
	mul.wide.s32 	%rd219, %r86, 4;
	add.s64 	%rd220, %rd2, %rd219;
	ld.global.u32 	%r87, [%rd220];
	setp.eq.s32 	%p59, %r87, -1;
	@%p59 bra 	$L__BB0_70;
	add.s64 	%rd222, %rd1, %rd219;
	ld.global.f32 	%f114, [%rd222];
	mul.wide.s32 	%rd223, %r87, 4;
	add.s64 	%rd224, %rd3, %rd223;
	ld.global.f32 	%f115, [%rd224];
	fma.rn.f32 	%f163, %f114, %f115, %f163;
$L__BB0_70:
	ld.global.u32 	%r88, [%rd7];
	setp.lt.s32 	%p60, %r88, 1;
	@%p60 bra 	$L__BB0_111;
	and.b32  	%r89, %r88, 7;
	setp.lt.u32 	%p61, %r88, 8;
	mov.b32 	%r268, 0;
	@%p61 bra 	$L__BB0_90;
	and.b32  	%r268, %r88, 2147483640;
	neg.s32 	%r267, %r268;
	add.s64 	%rd270, %rd6, 16;
	add.s64 	%rd269, %rd5, 16;
	add.s64 	%rd268, %rd4, 16;
$L__BB0_73:
	.pragma "nounroll";
	ld.global.u32 	%r197, [%rd270+-16];
	setp.ne.s32 	%p62, %r197, %r3;
	@%p62 bra 	$L__BB0_75;
	ld.global.f32 	%f117, [%rd269+-16];
	ld.global.u32 	%r198, [%rd268+-16];
	mul.wide.s32 	%rd225, %r198, 4;
	add.s64 	%rd226, %rd3, %rd225;
	ld.global.f32 	%f118, [%rd226];
	fma.rn.f32 	%f163, %f117, %f118, %f163;
$L__BB0_75:
	ld.global.u32 	%r199, [%rd270+-12];
	setp.ne.s32 	%p63, %r199, %r3;
	@%p63 bra 	$L__BB0_77;
	ld.global.f32 	%f119, [%rd269+-12];
	ld.global.u32 	%r200, [%rd268+-12];
	mul.wide.s32 	%rd227, %r200, 4;
	add.s64 	%rd228, %rd3, %rd227;
	ld.global.f32 	%f120, [%rd228];
	fma.rn.f32 	%f163, %f119, %f120, %f163;
$L__BB0_77:
	ld.global.u32 	%r201, [%rd270+-8];
	setp.ne.s32 	%p64, %r201, %r3;
	@%p64 bra 	$L__BB0_79;
	ld.global.f32 	%f121, [%rd269+-8];
	ld.global.u32 	%r202, [%rd268+-8];
	mul.wide.s32 	%rd229, %r202, 4;
	add.s64 	%rd230, %rd3, %rd229;
	ld.global.f32 	%f122, [%rd230];
	fma.rn.f32 	%f163, %f121, %f122, %f163;
$L__BB0_79:
	ld.global.u32 	%r203, [%rd270+-4];
	setp.ne.s32 	%p65, %r203, %r3;
	@%p65 bra 	$L__BB0_81;
	ld.global.f32 	%f123, [%rd269+-4];
	ld.global.u32 	%r204, [%rd268+-4];
	mul.wide.s32 	%rd231, %r204, 4;
	add.s64 	%rd232, %rd3, %rd231;
	ld.global.f32 	%f124, [%rd232];
	fma.rn.f32 	%f163, %f123, %f124, %f163;
$L__BB0_81:
	ld.global.u32 	%r205, [%rd270];
	setp.ne.s32 	%p66, %r205, %r3;
	@%p66 bra 	$L__BB0_83;
	ld.global.f32 	%f125, [%rd269];
	ld.global.u32 	%r206, [%rd268];
	mul.wide.s32 	%rd233, %r206, 4;
	add.s64 	%rd234, %rd3, %rd233;
	ld.global.f32 	%f126, [%rd234];
	fma.rn.f32 	%f163, %f125, %f126, %f163;
$L__BB0_83:
	ld.global.u32 	%r207, [%rd270+4];
	setp.ne.s32 	%p67, %r207, %r3;
	@%p67 bra 	$L__BB0_85;
	ld.global.f32 	%f127, [%rd269+4];
	ld.global.u32 	%r208, [%rd268+4];
	mul.wide.s32 	%rd235, %r208, 4;
	add.s64 	%rd236, %rd3, %rd235;
	ld.global.f32 	%f128, [%rd236];
	fma.rn.f32 	%f163, %f127, %f128, %f163;
$L__BB0_85:
	ld.global.u32 	%r209, [%rd270+8];
	setp.ne.s32 	%p68, %r209, %r3;
	@%p68 bra 	$L__BB0_87;
	ld.global.f32 	%f129, [%rd269+8];
	ld.global.u32 	%r210, [%rd268+8];
	mul.wide.s32 	%rd237, %r210, 4;
	add.s64 	%rd238, %rd3, %rd237;
	ld.global.f32 	%f130, [%rd238];
	fma.rn.f32 	%f163, %f129, %f130, %f163;
$L__BB0_87:
	ld.global.u32 	%r211, [%rd270+12];
	setp.ne.s32 	%p69, %r211, %r3;
	@%p69 bra 	$L__BB0_89;
	ld.global.f32 	%f131, [%rd269+12];
	ld.global.u32 	%r212, [%rd268+12];
	mul.wide.s32 	%rd239, %r212, 4;
	add.s64 	%rd240, %rd3, %rd239;
	ld.global.f32 	%f132, [%rd240];
	fma.rn.f32 	%f163, %f131, %f132, %f163;
$L__BB0_89:
	add.s32 	%r267, %r267, 8;
	add.s64 	%rd270, %rd270, 32;
	add.s64 	%rd269, %rd269, 32;
	add.s64 	%rd268, %rd268, 32;
	setp.ne.s32 	%p70, %r267, 0;
	@%p70 bra 	$L__BB0_73;
$L__BB0_90:
	setp.eq.s32 	%p71, %r89, 0;
	@%p71 bra 	$L__BB0_111;
	and.b32  	%r122, %r88, 3;
	setp.lt.u32 	%p72, %r89, 4;
	@%p72 bra 	$L__BB0_101;
	mul.wide.u32 	%rd241, %r268, 4;
	add.s64 	%rd32, %rd6, %rd241;
	ld.global.u32 	%r213, [%rd32];
	setp.ne.s32 	%p73, %r213, %r3;
	add.s64 	%rd33, %rd5, %rd241;
	add.s64 	%rd34, %rd4, %rd241;
	@%p73 bra 	$L__BB0_94;
	ld.global.f32 	%f134, [%rd33];
	ld.global.u32 	%r214, [%rd34];
	mul.wide.s32 	%rd242, %r214, 4;
	add.s64 	%rd243, %rd3, %rd242;
	ld.global.f32 	%f135, [%rd243];
	fma.rn.f32 	%f163, %f134, %f135, %f163;
$L__BB0_94:
	ld.global.u32 	%r215, [%rd32+4];
	setp.ne.s32 	%p74, %r215, %r3;
	@%p74 bra 	$L__BB0_96;
	ld.global.f32 	%f136, [%rd33+4];
	ld.global.u32 	%r216, [%rd34+4];
	mul.wide.s32 	%rd244, %r216, 4;
	add.s64 	%rd245, %rd3, %rd244;
	ld.global.f32 	%f137, [%rd245];
	fma.rn.f32 	%f163, %f136, %f137, %f163;
$L__BB0_96:
	ld.global.u32 	%r217, [%rd32+8];
	setp.ne.s32 	%p75, %r217, %r3;
	@%p75 bra 	$L__BB0_98;
	ld.global.f32 	%f138, [%rd33+8];
	ld.global.u32 	%r218, [%rd34+8];
	mul.wide.s32 	%rd246, %r218, 4;
	add.s64 	%rd247, %rd3, %rd246;
	ld.global.f32 	%f139, [%rd247];
	fma.rn.f32 	%f163, %f138, %f139, %f163;
$L__BB0_98:
	ld.global.u32 	%r219, [%rd32+12];
	setp.ne.s32 	%p76, %r219, %r3;
	@%p76 bra 	$L__BB0_100;
	ld.global.f32 	%f140, [%rd33+12];
	ld.global.u32 	%r220, [%rd34+12];
	mul.wide.s32 	%rd248, %r220, 4;
	add.s64 	%rd249, %rd3, %rd248;
	ld.global.f32 	%f141, [%rd249];
	fma.rn.f32 	%f163, %f140, %f141, %f163;
$L__BB0_100:
	add.s32 	%r268, %r268, 4;
$L__BB0_101:
	setp.eq.s32 	%p77, %r122, 0;
	@%p77 bra 	$L__BB0_111;
	setp.eq.s32 	%p78, %r122, 1;
	@%p78 bra 	$L__BB0_108;
	mul.wide.u32 	%rd250, %r268, 4;
	add.s64 	%rd35, %rd6, %rd250;
	ld.global.u32 	%r221, [%rd35];
	setp.ne.s32 	%p79, %r221, %r3;
	add.s64 	%rd36, %rd5, %rd250;
	add.s64 	%rd37, %rd4, %rd250;
	@%p79 bra 	$L__BB0_105;
	ld.global.f32 	%f143, [%rd36];
	ld.global.u32 	%r222, [%rd37];
	mul.wide.s32 	%rd251, %r222, 4;
	add.s64 	%rd252, %rd3, %rd251;
	ld.global.f32 	%f144, [%rd252];
	fma.rn.f32 	%f163, %f143, %f144, %f163;
$L__BB0_105:
	ld.global.u32 	%r223, [%rd35+4];
	setp.ne.s32 	%p80, %r223, %r3;
	@%p80 bra 	$L__BB0_107;
	ld.global.f32 	%f145, [%rd36+4];
	ld.global.u32 	%r224, [%rd37+4];
	mul.wide.s32 	%rd253, %r224, 4;
	add.s64 	%rd254, %rd3, %rd253;
	ld.global.f32 	%f146, [%rd254];
	fma.rn.f32 	%f163, %f145, %f146, %f163;
$L__BB0_107:
	add.s32 	%r268, %r268, 2;
$L__BB0_108:
	and.b32  	%r225, %r88, 1;
	setp.eq.b32 	%p81, %r225, 1;
	not.pred 	%p82, %p81;
	@%p82 bra 	$L__BB0_111;
	mul.wide.u32 	%rd255, %r268, 4;
	add.s64 	%rd256, %rd6, %rd255;
	ld.global.u32 	%r226, [%rd256];
	setp.ne.s32 	%p83, %r226, %r3;
	@%p83 bra 	$L__BB0_111;
	add.s64 	%rd258, %rd5, %rd255;
	ld.global.f32 	%f147, [%rd258];
	add.s64 	%rd259, %rd4, %rd255;
	ld.global.u32 	%r227, [%rd259];
	mul.wide.s32 	%rd260, %r227, 4;
	add.s64 	%rd261, %rd3, %rd260;
	ld.global.f32 	%f148, [%rd261];
	fma.rn.f32 	%f163, %f147, %f148, %f163;
$L__BB0_111:
	ld.param.u64 	%rd267, [_Z10ELL_kernelPKfS0_PfPiS1_S2_S2_S1_iiiS2__param_7];
	cvta.to.global.u64 	%rd262, %rd267;
	mul.wide.s32 	%rd263, %r3, 4;
	add.s64 	%rd264, %rd262, %rd263;
	st.global.f32 	[%rd264], %f163;
$L__BB0_112:
	ret;
$L__BB0_113:
	setp.gt.s32 	%p6, %r3, 2;
	atom.global.add.u32 	%r33, [%rd7], 1;
	mul.wide.s32 	%rd51, %r33, 4;
	add.s64 	%rd52, %rd5, %rd51;
	st.global.f32 	[%rd52], %f2;
	add.s64 	%rd53, %rd6, %rd51;
	st.global.u32 	[%rd53], %r3;
	add.s64 	%rd54, %rd4, %rd51;
	add.s32 	%r138, %r242, -1;
	st.global.u32 	[%rd54], %r138;
	@%p6 bra 	$L__BB0_115;
	cvt.f64.f32 	%fd1, %f2;
	st.local.u32 	[%rd8], %r3;
	st.local.f64 	[%rd8+8], %fd1;
	add.s32 	%r139, %r242, -1;
	st.local.v2.u32 	[%rd8+16], {%r139, %r33};
	cvta.global.u64 	%rd56, %rd55;
	{ // callseq 0, 0
	.param .b64 param0;
	st.param.b64 	[param0], %rd56;
	.param .b64 param1;
	st.param.b64 	[param1], %rd63;
	.param .b32 retval0;
	call.uni (retval0), 
	vprintf, 
	(
	param0, 
	param1
	);
	ld.param.b32 	%r140, [retval0];
	} // callseq 0
$L__BB0_115:
	ld.global.f32 	%f3, [%rd9+-4];
	setp.eq.f32 	%p8, %f3, 0f00000000;
	@%p8 bra 	$L__BB0_121;
	setp.lt.s32 	%p9, %r245, %r127;
	@%p9 bra 	$L__BB0_119;
	setp.gt.s32 	%p10, %r3, 2;
	atom.global.add.u32 	%r35, [%rd7], 1;
	mul.wide.s32 	%rd64, %r35, 4;
	add.s64 	%rd65, %rd5, %rd64;
	st.global.f32 	[%rd65], %f3;
	add.s64 	%rd66, %rd6, %rd64;
	st.global.u32 	[%rd66], %r3;
	add.s64 	%rd67, %rd4, %rd64;
	st.global.u32 	[%rd67], %r242;
	@%p10 bra 	$L__BB0_121;
	cvt.f64.f32 	%fd3, %f3;
	st.local.u32 	[%rd8], %r3;
	st.local.f64 	[%rd8+8], %fd3;
	st.local.v2.u32 	[%rd8+16], {%r242, %r35};
	mov.u64 	%rd68, $str$1;
	cvta.global.u64 	%rd69, %rd68;
	add.u64 	%rd70, %SP, 0;
	{ // callseq 2, 0
	.param .b64 param0;
	st.param.b64 	[param0], %rd69;
	.param .b64 param1;
	st.param.b64 	[param1], %rd70;
	.param .b32 retval0;
	call.uni (retval0), 
	vprintf, 
	(
	param0, 
	param1
	);
	ld.param.b32 	%r147, [retval0];
	} // callseq 2
	bra.uni 	$L__BB0_121;
$L__BB0_119:
	setp.gt.s32 	%p11, %r3, 2;
	mad.lo.s32 	%r149, %r245, %r128, %r3;
	mul.wide.s32 	%rd71, %r149, 4;
	add.s64 	%rd72, %rd1, %rd71;
	st.global.f32 	[%rd72], %f3;
	add.s64 	%rd73, %rd2, %rd71;
	st.global.u32 	[%rd73], %r242;
	add.s32 	%r245, %r245, 1;
	@%p11 bra 	$L__BB0_121;
	cvt.f64.f32 	%fd4, %f3;
	st.local.u32 	[%rd8], %r3;
	st.local.f64 	[%rd8+8], %fd4;
	st.local.u32 	[%rd8+16], %r242;
	cvta.global.u64 	%rd75, %rd61;
	{ // callseq 3, 0
	.param .b64 param0;
	st.param.b64 	[param0], %rd75;
	.param .b64 param1;
	st.param.b64 	[param1], %rd63;
	.param .b32 retval0;
	call.uni (retval0), 
	vprintf, 
	(
	param0, 
	param1
	);
	ld.param.b32 	%r150, [retval0];
	} // callseq 3
$L__BB0_121:
	ld.global.f32 	%f4, [%rd9];
	setp.eq.f32 	%p12, %f4, 0f00000000;
	@%p12 bra 	$L__BB0_127;
	setp.lt.s32 	%p13, %r245, %r127;
	@%p13 bra 	$L__BB0_125;
	setp.gt.s32 	%p14, %r3, 2;
	atom.global.add.u32 	%r38, [%rd7], 1;
	mul.wide.s32 	%rd77, %r38, 4;
	add.s64 	%rd78, %rd5, %rd77;
	st.global.f32 	[%rd78], %f4;
	add.s64 	%rd79, %rd6, %rd77;
	st.global.u32 	[%rd79], %r3;
	add.s64 	%rd80, %rd4, %rd77;
	add.s32 	%r152, %r242, 1;
	st.global.u32 	[%rd80], %r152;
	@%p14 bra 	$L__BB0_127;
	cvt.f64.f32 	%fd5, %f4;
	st.local.u32 	[%rd8], %r3;
	st.local.f64 	[%rd8+8], %fd5;
	add.s32 	%r153, %r242, 1;
	st.local.v2.u32 	[%rd8+16], {%r153, %r38};
	mov.u64 	%rd81, $str$1;
	cvta.global.u64 	%rd82, %rd81;
	add.u64 	%rd83, %SP, 0;
	{ // callseq 4, 0
	.param .b64 param0;
	st.param.b64 	[param0], %rd82;
	.param .b64 param1;
	st.param.b64 	[param1], %rd83;
	.param .b32 retval0;
	call.uni (retval0), 
	vprintf, 
	(
	param0, 
	param1
	);
	ld.param.b32 	%r154, [retval0];
	} // callseq 4
	bra.uni 	$L__BB0_127;
$L__BB0_125:
	setp.gt.s32 	%p15, %r3, 2;
	mad.lo.s32 	%r156, %r245, %r128, %r3;
	mul.wide.s32 	%rd84, %r156, 4;
	add.s64 	%rd85, %rd1, %rd84;
	st.global.f32 	[%rd85], %f4;
	add.s64 	%rd86, %rd2, %rd84;
	add.s32 	%r157, %r242, 1;
	st.global.u32 	[%rd86], %r157;
	add.s32 	%r245, %r245, 1;
	@%p15 bra 	$L__BB0_127;
	cvt.f64.f32 	%fd6, %f4;
	st.local.u32 	[%rd8], %r3;
	st.local.f64 	[%rd8+8], %fd6;
	add.s32 	%r158, %r242, 1;
	st.local.u32 	[%rd8+16], %r158;
	mov.u64 	%rd87, $str;
	cvta.global.u64 	%rd88, %rd87;
	add.u64 	%rd89, %SP, 0;
	{ // callseq 5, 0
	.param .b64 param0;
	st.param.b64 	[param0], %rd88;
	.param .b64 param1;
	st.param.b64 	[param1], %rd89;
	.param .b32 retval0;
	call.uni (retval0), 
	vprintf, 
	(
	param0, 
	param1
	);
	ld.param.b32 	%r159, [retval0];
	} // callseq 5
$L__BB0_127:
	ld.global.f32 	%f5, [%rd9+4];
	setp.eq.f32 	%p16, %f5, 0f00000000;
	@%p16 bra 	$L__BB0_133;
	setp.lt.s32 	%p17, %r245, %r127;
	@%p17 bra 	$L__BB0_131;
	setp.gt.s32 	%p18, %r3, 2;
	atom.global.add.u32 	%r41, [%rd7], 1;
	mul.wide.s32 	%rd90, %r41, 4;
	add.s64 	%rd91, %rd5, %rd90;
	st.global.f32 	[%rd91], %f5;
	add.s64 	%rd92, %rd6, %rd90;
	st.global.u32 	[%rd92], %r3;
	add.s64 	%rd93, %rd4, %rd90;
	add.s32 	%r161, %r242, 2;
	st.global.u32 	[%rd93], %r161;
	@%p18 bra 	$L__BB0_133;
	cvt.f64.f32 	%fd7, %f5;
	st.local.u32 	[%rd8], %r3;
	st.local.f64 	[%rd8+8], %fd7;
	add.s32 	%r162, %r242, 2;
	st.local.v2.u32 	[%rd8+16], {%r162, %r41};
	mov.u64 	%rd94, $str$1;
	cvta.global.u64 	%rd95, %rd94;
	add.u64 	%rd96, %SP, 0;
	{ // callseq 6, 0
	.param .b64 param0;
	st.param.b64 	[param0], %rd95;
	.param .b64 param1;
	st.param.b64 	[param1], %rd96;
	.param .b32 retval0;
	call.uni (retval0), 
	vprintf, 
	(
	param0, 
	param1
	);
	ld.param.b32 	%r163, [retval0];
	} // callseq 6
	bra.uni 	$L__BB0_133;
$L__BB0_131:
	setp.gt.s32 	%p19, %r3, 2;
	mad.lo.s32 	%r165, %r245, %r128, %r3;
	mul.wide.s32 	%rd97, %r165, 4;
	add.s64 	%rd98, %rd1, %rd97;
	st.global.f32 	[%rd98], %f5;
	add.s64 	%rd99, %rd2, %rd97;
	add.s32 	%r42, %r242, 2;
	st.global.u32 	[%rd99], %r42;
	add.s32 	%r245, %r245, 1;
	@%p19 bra 	$L__BB0_133;
	cvt.f64.f32 	%fd8, %f5;
	st.local.u32 	[%rd8], %r3;
	st.local.f64 	[%rd8+8], %fd8;
	st.local.u32 	[%rd8+16], %r42;
	mov.u64 	%rd100, $str;
	cvta.global.u64 	%rd101, %rd100;
	add.u64 	%rd102, %SP, 0;
	{ // callseq 7, 0
	.param .b64 param0;
	st.param.b64 	[param0], %rd101;
	.param .b64 param1;
	st.param.b64 	[param1], %rd102;
	.param .b32 retval0;
	call.uni (retval0), 
	vprintf, 
	(
	param0, 
	param1
	);
	ld.param.b32 	%r166, [retval0];
	} // callseq 7
$L__BB0_133:
	ld.param.u32 	%r231, [_Z10ELL_kernelPKfS0_PfPiS1_S2_S2_S1_iiiS2__param_10];
	and.b32  	%r237, %r231, 2147483644;
	add.s32 	%r243, %r243, 4;
	add.s32 	%r242, %r242, 4;
	add.s32 	%r241, %r241, 4;
	setp.eq.s32 	%p20, %r243, 0;
	@%p20 bra 	$L__BB0_8;
	bra.uni 	$L__BB0_4;

}


// ===== COMPILED SASS (sm_100) =====

	.target	sm_100

	.elftype	@"ET_EXEC"


//--------------------- .note.nv.tkinfo           --------------------------
	.section	.note.nv.tkinfo,"",@"SHT_NOTE"
	.sectionflags	@"SHF_NOTE_NV_TKINFO"
	.tkinfo
        /*0018*/ 	.word	0x00000002
        /*0030*/ 	.string	""
        /*0030*/ 	.string	"ptxas"
        /*0030*/ 	.string	"Cuda compilation tools, release 13.0, V13.0.88"
        /*0030*/ 	.string	"Build cuda_13.0.r13.0/compiler.36424714_0"
        /*0030*/ 	.string	"-arch sm_100 -m 64 "



//--------------------- .note.nv.cuinfo           --------------------------
	.section	.note.nv.cuinfo,"",@"SHT_NOTE"
	.sectionflags	@"SHF_NOTE_NV_CUINFO"
        /*0018*/ 	.short	0x0002
        /*001a*/ 	.short	0x0064
        /*001c*/ 	.short	0x0082
	.zero		2


//--------------------- .nv.info                  --------------------------
	.section	.nv.info,"",@"SHT_CUDA_INFO"
	.align	4


	//----- nvinfo : EIATTR_REGCOUNT
	.align		4
        /*0000*/ 	.byte	0x04, 0x2f
        /*0002*/ 	.short	(.L_3 - .L_2)
	.align		4
.L_2:
        /*0004*/ 	.word	index@(_Z10ELL_kernelPKfS0_PfPiS1_S2_S2_S1_iiiS2_)
        /*0008*/ 	.word	0x00000020


	//----- nvinfo : EIATTR_FRAME_SIZE
	.align		4
.L_3:
        /*000c*/ 	.byte	0x04, 0x11
        /*000e*/ 	.short	(.L_5 - .L_4)
	.align		4
.L_4:
        /*0010*/ 	.word	index@(_Z10ELL_kernelPKfS0_PfPiS1_S2_S2_S1_iiiS2_)
        /*0014*/ 	.word	0x00000018


	//----- nvinfo : EIATTR_MIN_STACK_SIZE
	.align		4
.L_5:
        /*0018*/ 	.byte	0x04, 0x12
        /*001a*/ 	.short	(.L_7 - .L_6)
	.align		4
.L_6:
        /*001c*/ 	.word	index@(_Z10ELL_kernelPKfS0_PfPiS1_S2_S2_S1_iiiS2_)
        /*0020*/ 	.word	0x00000018
.L_7:


//--------------------- .nv.compat                --------------------------
	.section	.nv.compat,"",@"SHT_CUDA_COMPAT_INFO"
	.align	4
        /*0000*/ 	.byte	0x02, 0x09, 0x00, 0x00, 0x02, 0x02, 0x01, 0x00, 0x02, 0x05, 0x05, 0x00, 0x03, 0x07, 0x01, 0x01
        /*0010*/ 	.byte	0x02, 0x03, 0x00, 0x00, 0x02, 0x06, 0x01, 0x00, 0x04, 0x0b, 0x08, 0x00, 0x09, 0x00, 0x00, 0x00
        /*0020*/ 	.byte	0x00, 0x00, 0x00, 0x00


//--------------------- .nv.info._Z10ELL_kernelPKfS0_PfPiS1_S2_S2_S1_iiiS2_ --------------------------
	.section	.nv.info._Z10ELL_kernelPKfS0_PfPiS1_S2_S2_S1_iiiS2_,"",@"SHT_CUDA_INFO"
	.sectionflags	@""
	.align	4


	//----- nvinfo : EIATTR_CUDA_API_VERSION
	.align		4
        /*0000*/ 	.byte	0x04, 0x37
        /*0002*/ 	.short	(.L_9 - .L_8)
.L_8:
        /*0004*/ 	.word	0x00000082


	//----- nvinfo : EIATTR_KPARAM_INFO
	.align		4
.L_9:
        /*0008*/ 	.byte	0x04, 0x17
        /*000a*/ 	.short	(.L_11 - .L_10)
.L_10:
        /*000c*/ 	.word	0x00000000
        /*0010*/ 	.short	0x000b
        /*0012*/ 	.short	0x0050
        /*0014*/ 	.byte	0x00, 0xf5, 0x21, 0x00


	//----- nvinfo : EIATTR_KPARAM_INFO
	.align		4
.L_11:
        /*0018*/ 	.byte	0x04, 0x17
        /*001a*/ 	.short	(.L_13 - .L_12)
.L_12:
        /*001c*/ 	.word	0x00000000
        /*0020*/ 	.short	0x000a
        /*0022*/ 	.short	0x0048
        /*0024*/ 	.byte	0x00, 0xf0, 0x11, 0x00


	//----- nvinfo : EIATTR_KPARAM_INFO
	.align		4
.L_13:
        /*0028*/ 	.byte	0x04, 0x17
        /*002a*/ 	.short	(.L_15 - .L_14)
.L_14:
        /*002c*/ 	.word	0x00000000
        /*0030*/ 	.short	0x0009
        /*0032*/ 	.short	0x0044
        /*0034*/ 	.byte	0x00, 0xf0, 0x11, 0x00


	//----- nvinfo : EIATTR_KPARAM_INFO
	.align		4
.L_15:
        /*0038*/ 	.byte	0x04, 0x17
        /*003a*/ 	.short	(.L_17 - .L_16)
.L_16:
        /*003c*/ 	.word	0x00000000
        /*0040*/ 	.short	0x0008
        /*0042*/ 	.short	0x0040
        /*0044*/ 	.byte	0x00, 0xf0, 0x11, 0x00


	//----- nvinfo : EIATTR_KPARAM_INFO
	.align		4
.L_17:
        /*0048*/ 	.byte	0x04, 0x17
        /*004a*/ 	.short	(.L_19 - .L_18)
.L_18:
        /*004c*/ 	.word	0x00000000
        /*0050*/ 	.short	0x0007
        /*0052*/ 	.short	0x0038
        /*0054*/ 	.byte	0x00, 0xf5, 0x21, 0x00


	//----- nvinfo : EIATTR_KPARAM_INFO
	.align		4
.L_19:
        /*0058*/ 	.byte	0x04, 0x17
        /*005a*/ 	.short	(.L_21 - .L_20)
.L_20:
        /*005c*/ 	.word	0x00000000
        /*0060*/ 	.short	0x0006
        /*0062*/ 	.short	0x0030
        /*0064*/ 	.byte	0x00, 0xf5, 0x21, 0x00


	//----- nvinfo : EIATTR_KPARAM_INFO
	.align		4
.L_21:
        /*0068*/ 	.byte	0x04, 0x17
        /*006a*/ 	.short	(.L_23 - .L_22)
.L_22:
        /*006c*/ 	.word	0x00000000
        /*0070*/ 	.short	0x0005
        /*0072*/ 	.short	0x0028
        /*0074*/ 	.byte	0x00, 0xf5, 0x21, 0x00


	//----- nvinfo : EIATTR_KPARAM_INFO
	.align		4
.L_23:
        /*0078*/ 	.byte	0x04, 0x17
        /*007a*/ 	.short	(.L_25 - .L_24)
.L_24:
        /*007c*/ 	.word	0x00000000
        /*0080*/ 	.short	0x0004
        /*0082*/ 	.short	0x0020
        /*0084*/ 	.byte	0x00, 0xf5, 0x21, 0x00


	//----- nvinfo : EIATTR_KPARAM_INFO
	.align		4
.L_25:
        /*0088*/ 	.byte	0x04, 0x17
        /*008a*/ 	.short	(.L_27 - .L_26)
.L_26:
        /*008c*/ 	.word	0x00000000
        /*0090*/ 	.short	0x0003
        /*0092*/ 	.short	0x0018
        /*0094*/ 	.byte	0x00, 0xf5, 0x21, 0x00


	//----- nvinfo : EIATTR_KPARAM_INFO
	.align		4
.L_27:
        /*0098*/ 	.byte	0x04, 0x17
        /*009a*/ 	.short	(.L_29 - .L_28)
.L_28:
        /*009c*/ 	.word	0x00000000
        /*00a0*/ 	.short	0x0002
        /*00a2*/ 	.short	0x0010
        /*00a4*/ 	.byte	0x00, 0xf5, 0x21, 0x00


	//----- nvinfo : EIATTR_KPARAM_INFO
	.align		4
.L_29:
        /*00a8*/ 	.byte	0x04, 0x17
        /*00aa*/ 	.short	(.L_31 - .L_30)
.L_30:
        /*00ac*/ 	.word	0x00000000
        /*00b0*/ 	.short	0x0001
        /*00b2*/ 	.short	0x0008
        /*00b4*/ 	.byte	0x00, 0xf5, 0x21, 0x00


	//----- nvinfo : EIATTR_KPARAM_INFO
	.align		4
.L_31:
        /*00b8*/ 	.byte	0x04, 0x17
        /*00ba*/ 	.short	(.L_33 - .L_32)
.L_32:
        /*00bc*/ 	.word	0x00000000
        /*00c0*/ 	.short	0x0000
        /*00c2*/ 	.short	0x0000
        /*00c4*/ 	.byte	0x00, 0xf5, 0x21, 0x00


	//----- nvinfo : EIATTR_SPARSE_MMA_MASK
	.align		4
.L_33:
        /*00c8*/ 	.byte	0x03, 0x50
        /*00ca*/ 	.short	0x0000


	//----- nvinfo : EIATTR_MAXREG_COUNT
	.align		4
        /*00cc*/ 	.byte	0x03, 0x1b
        /*00ce*/ 	.short	0x00ff


	//----- nvinfo : EIATTR_EXTERNS
	.align		4
        /*00d0*/ 	.byte	0x04, 0x0f
        /*00d2*/ 	.short	(.L_35 - .L_34)


	//   ....[0]....
	.align		4
.L_34:
        /*00d4*/ 	.word	index@(vprintf)


	//----- nvinfo : EIATTR_MERCURY_ISA_VERSION
	.align		4
.L_35:
        /*00d8*/ 	.byte	0x03, 0x5f
        /*00da*/ 	.short	0x0101


	//----- nvinfo : EIATTR_INT_WARP_WIDE_INSTR_OFFSETS
	.align		4
        /*00dc*/ 	.byte	0x04, 0x31
        /*00de*/ 	.short	(.L_37 - .L_36)


	//   ....[0]....
.L_36:
        /*00e0*/ 	.word	0x00000480


	//   ....[1]....
        /*00e4*/ 	.word	0x00000550


	//   ....[2]....
        /*00e8*/ 	.word	0x00000740


	//   ....[3]....
        /*00ec*/ 	.word	0x00000810


	//   ....[4]....
        /*00f0*/ 	.word	0x00000b70


	//   ....[5]....
        /*00f4*/ 	.word	0x00000c40


	//   ....[6]....
        /*00f8*/ 	.word	0x00000fc0


	//   ....[7]....
        /*00fc*/ 	.word	0x000010a0


	//   ....[8]....
        /*0100*/ 	.word	0x00001580


	//   ....[9]....
        /*0104*/ 	.word	0x00001650


	//----- nvinfo : EIATTR_VRC_CTA_INIT_COUNT
	.align		4
.L_37:
        /*0108*/ 	.byte	0x02, 0x4a
	.zero		1
	.zero		1


	//----- nvinfo : EIATTR_SYSCALL_OFFSETS
	.align		4
        /*010c*/ 	.byte	0x04, 0x46
        /*010e*/ 	.short	(.L_39 - .L_38)


	//   ....[0]....
.L_38:
        /*0110*/ 	.word	0x00000450


	//   ....[1]....
        /*0114*/ 	.word	0x000006b0


	//   ....[2]....
        /*0118*/ 	.word	0x00000960


	//   ....[3]....
        /*011c*/ 	.word	0x00000ae0


	//   ....[4]....
        /*0120*/ 	.word	0x00000da0


	//   ....[5]....
        /*0124*/ 	.word	0x00000f30


	//   ....[6]....
        /*0128*/ 	.word	0x000011f0


	//   ....[7]....
        /*012c*/ 	.word	0x00001380


	//   ....[8]....
        /*0130*/ 	.word	0x000017a0


	//   ....[9]....
        /*0134*/ 	.word	0x00001920


	//----- nvinfo : EIATTR_EXIT_INSTR_OFFSETS
	.align		4
.L_39:
        /*0138*/ 	.byte	0x04, 0x1c
        /*013a*/ 	.short	(.L_41 - .L_40)


	//   ....[0]....
.L_40:
        /*013c*/ 	.word	0x000000d0


	//   ....[1]....
        /*0140*/ 	.word	0x00003a70


	//----- nvinfo : EIATTR_CRS_STACK_SIZE
	.align		4
.L_41:
        /*0144*/ 	.byte	0x04, 0x1e
        /*0146*/ 	.short	(.L_43 - .L_42)
.L_42:
        /*0148*/ 	.word	0x00000000


	//----- nvinfo : EIATTR_CBANK_PARAM_SIZE
	.align		4
.L_43:
        /*014c*/ 	.byte	0x03, 0x19
        /*014e*/ 	.short	0x0058


	//----- nvinfo : EIATTR_PARAM_CBANK
	.align		4
        /*0150*/ 	.byte	0x04, 0x0a
        /*0152*/ 	.short	(.L_45 - .L_44)
	.align		4
.L_44:
        /*0154*/ 	.word	index@(.nv.constant0._Z10ELL_kernelPKfS0_PfPiS1_S2_S2_S1_iiiS2_)
        /*0158*/ 	.short	0x0380
        /*015a*/ 	.short	0x0058


	//----- nvinfo : EIATTR_SW_WAR
	.align		4
.L_45:
        /*015c*/ 	.byte	0x04, 0x36
        /*015e*/ 	.short	(.L_47 - .L_46)
.L_46:
        /*0160*/ 	.word	0x00000008
.L_47:


//--------------------- .nv.callgraph             --------------------------
	.section	.nv.callgraph,"",@"SHT_CUDA_CALLGRAPH"
	.align	4
	.sectionentsize	8
	.align		4
        /*0000*/ 	.word	0x00000000
	.align		4
        /*0004*/ 	.word	0xffffffff
	.align		4
        /*0008*/ 	.word	index@(_Z10ELL_kernelPKfS0_PfPiS1_S2_S2_S1_iiiS2_)
	.align		4
        /*000c*/ 	.word	index@(vprintf)
	.align		4
        /*0010*/ 	.word	0x00000000
	.align		4
        /*0014*/ 	.word	0xfffffffe
	.align		4
        /*0018*/ 	.word	0x00000000
	.align		4
        /*001c*/ 	.word	0xfffffffd
	.align		4
        /*0020*/ 	.word	0x00000000
	.align		4
        /*0024*/ 	.word	0xfffffffc


//--------------------- .nv.constant4             --------------------------
	.section	.nv.constant4,"a",@progbits
	.align	8
	.align		8
.nv.constant4:
        /*0000*/ 	.dword	vprintf
	.align		8
        /*0008*/ 	.dword	$str
	.align		8
        /*0010*/ 	.dword	$str$1


//--------------------- .text._Z10ELL_kernelPKfS0_PfPiS1_S2_S2_S1_iiiS2_ --------------------------
	.section	.text._Z10ELL_kernelPKfS0_PfPiS1_S2_S2_S1_iiiS2_,"ax",@progbits
	.align	128
        .global         _Z10ELL_kernelPKfS0_PfPiS1_S2_S2_S1_iiiS2_
        .type           _Z10ELL_kernelPKfS0_PfPiS1_S2_S2_S1_iiiS2_,@function
        .size           _Z10ELL_kernelPKfS0_PfPiS1_S2_S2_S1_iiiS2_,(.L_x_48 - _Z10ELL_kernelPKfS0_PfPiS1_S2_S2_S1_iiiS2_)
        .other          _Z10ELL_kernelPKfS0_PfPiS1_S2_S2_S1_iiiS2_,@"STO_CUDA_ENTRY STV_DEFAULT"
_Z10ELL_kernelPKfS0_PfPiS1_S2_S2_S1_iiiS2_:
.text._Z10ELL_kernelPKfS0_PfPiS1_S2_S2_S1_iiiS2_:
[----:B------:R-:W0:Y:S01]  /*0000*/  LDC R1, c[0x0][0x37c] ;  /* 0x0000df00ff017b82 */ /* 0x000e220000000800 */
[----:B------:R-:W1:Y:S07]  /*0010*/  S2R R2, SR_TID.X ;  /* 0x0000000000027919 */ /* 0x000e6e0000002100 */
[----:B------:R-:W2:Y:S01]  /*0020*/  S2UR UR38, SR_CTAID.X ;  /* 0x00000000002679c3 */ /* 0x000ea20000002500 */
[----:B------:R-:W3:Y:S01]  /*0030*/  LDCU UR6, c[0x0][0x2fc] ;  /* 0x00005f80ff0677ac */ /* 0x000ee20008000800 */
[----:B0-----:R-:W-:Y:S01]  /*0040*/  IADD3 R1, PT, PT, R1, -0x18, RZ ;  /* 0xffffffe801017810 */ /* 0x001fe20007ffe0ff */
[----:B------:R-:W2:Y:S01]  /*0050*/  LDCU UR4, c[0x0][0x360] ;  /* 0x00006c00ff0477ac */ /* 0x000ea20008000800 */
[----:B------:R-:W0:Y:S01]  /*0060*/  LDCU UR7, c[0x0][0x3c4] ;  /* 0x00007880ff0777ac */ /* 0x000e220008000800 */
[----:B------:R-:W4:Y:S01]  /*0070*/  LDCU UR5, c[0x0][0x2f8] ;  /* 0x00005f00ff0577ac */ /* 0x000f220008000800 */
[----:B--2---:R-:W-:-:S06]  /*0080*/  UIMAD UR38, UR38, UR4, URZ ;  /* 0x00000004262672a4 */ /* 0x004fcc000f8e02ff */
[----:B-1----:R-:W-:Y:S02]  /*0090*/  IADD3 R2, PT, PT, R2, UR38, RZ ;  /* 0x0000002602027c10 */ /* 0x002fe4000fffe0ff */
[----:B----4-:R-:W-:Y:S02]  /*00a0*/  IADD3 R23, P1, PT, R1, UR5, RZ ;  /* 0x0000000501177c10 */ /* 0x010fe4000ff3e0ff */
[----:B0-----:R-:W-:-:S03]  /*00b0*/  ISETP.GE.AND P0, PT, R2, UR7, PT ;  /* 0x0000000702007c0c */ /* 0x001fc6000bf06270 */
[----:B---3--:R-:W-:-:S10]  /*00c0*/  IMAD.X R22, RZ, RZ, UR6, P1 ;  /* 0x00000006ff167e24 */ /* 0x008fd400088e06ff */
[----:B------:R-:W-:Y:S05]  /*00d0*/  @P0 EXIT ;  /* 0x000000000000094d */ /* 0x000fea0003800000 */
[----:B------:R-:W0:Y:S01]  /*00e0*/  LDCU UR4, c[0x0][0x3c8] ;  /* 0x00007900ff0477ac */ /* 0x000e220008000800 */
[----:B------:R-:W-:Y:S01]  /*00f0*/  HFMA2 R27, -RZ, RZ, 0, 0 ;  /* 0x00000000ff1b7431 */ /* 0x000fe200000001ff */
[----:B------:R-:W1:Y:S01]  /*0100*/  LDCU.64 UR36, c[0x0][0x358] ;  /* 0x00006b00ff2477ac */ /* 0x000e620008000a00 */
[----:B0-----:R-:W-:-:S09]  /*0110*/  UISETP.GE.AND UP0, UPT, UR4, 0x1, UPT ;  /* 0x000000010400788c */ /* 0x001fd2000bf06270 */
[----:B-1----:R-:W-:Y:S05]  /*0120*/  BRA.U !UP0, `(.L_x_0) ;  /* 0x0000001908187547 */ /* 0x002fea000b800000 */
[----:B------:R-:W-:Y:S02]  /*0130*/  UISETP.GE.U32.AND UP0, UPT, UR4, 0x4, UPT ;  /* 0x000000040400788c */ /* 0x000fe4000bf06070 */
[----:B------:R-:W-:Y:S01]  /*0140*/  IMAD R25, R2, UR4, RZ ;  /* 0x0000000402197c24 */ /* 0x000fe2000f8e02ff */
[----:B------:R-:W-:Y:S01]  /*0150*/  MOV R27, RZ ;  /* 0x000000ff001b7202 */ /* 0x000fe20000000f00 */
[----:B------:R-:W-:Y:S01]  /*0160*/  IMAD.MOV.U32 R16, RZ, RZ, RZ ;  /* 0x000000ffff107224 */ /* 0x000fe200078e00ff */
[----:B------:R-:W0:Y:S01]  /*0170*/  LDCU UR42, c[0x0][0x3c4] ;  /* 0x00007880ff2a77ac */ /* 0x000e220008000800 */
[----:B------:R-:W1:Y:S03]  /*0180*/  LDCU UR41, c[0x0][0x3c0] ;  /* 0x00007800ff2977ac */ /* 0x000e660008000800 */
[----:B------:R-:W-:Y:S05]  /*0190*/  BRA.U !UP0, `(.L_x_1) ;  /* 0x0000001108a07547 */ /* 0x000fea000b800000 */
[----:B------:R-:W-:Y:S01]  /*01a0*/  ULOP3.LUT UR4, UR4, 0x7ffffffc, URZ, 0xc0, !UPT ;  /* 0x7ffffffc04047892 */ /* 0x000fe2000f8ec0ff */
[----:B------:R-:W-:Y:S01]  /*01b0*/  HFMA2 R18, -RZ, RZ, 0, 5.9604644775390625e-08 ;  /* 0x00000001ff127431 */ /* 0x000fe200000001ff */
[----:B------:R-:W-:Y:S01]  /*01c0*/  BSSY B7, `(.L_x_2) ;  /* 0x0000122000077945 */ /* 0x000fe20003800000 */
[----:B------:R-:W-:Y:S01]  /*01d0*/  MOV R27, RZ ;  /* 0x000000ff001b7202 */ /* 0x000fe20000000f00 */
[----:B------:R-:W-:Y:S01]  /*01e0*/  UIADD3 UR4, UPT, UPT, -UR4, URZ, URZ ;  /* 0x000000ff04047290 */ /* 0x000fe2000fffe1ff */
[----:B------:R-:W2:Y:S05]  /*01f0*/  LDCU UR40, c[0x0][0x3c4] ;  /* 0x00007880ff2877ac */ /* 0x000eaa0008000800 */
[----:B------:R-:W-:Y:S01]  /*0200*/  IMAD.U32 R24, RZ, RZ, UR4 ;  /* 0x00000004ff187e24 */ /* 0x000fe2000f8e00ff */
[----:B------:R-:W3:Y:S06]  /*0210*/  LDCU UR39, c[0x0][0x3c0] ;  /* 0x00007800ff2777ac */ /* 0x000eec0008000800 */
.L_x_19:
[----:B--23--:R-:W4:Y:S02]  /*0220*/  LDC.64 R16, c[0x0][0x380] ;  /* 0x0000e000ff107b82 */ /* 0x00cf240000000a00 */
[----:B----4-:R-:W-:-:S05]  /*0230*/  IMAD.WIDE R16, R25, 0x4, R16 ;  /* 0x0000000419107825 */ /* 0x010fca00078e0210 */
[----:B01----:R-:W4:Y:S01]  /*0240*/  LDG.E R0, desc[UR36][R16.64] ;  /* 0x0000002410007981 */ /* 0x003f22000c1e1900 */
[----:B------:R-:W-:Y:S01]  /*0250*/  IADD3 R24, PT, PT, R24, 0x4, RZ ;  /* 0x0000000418187810 */ /* 0x000fe20007ffe0ff */
[----:B------:R-:W-:Y:S05]  /*0260*/  YIELD ;  /* 0x0000000000007946 */ /* 0x000fea0003800000 */
[----:B------:R-:W-:Y:S01]  /*0270*/  ISETP.NE.AND P1, PT, R24, RZ, PT ;  /* 0x000000ff1800720c */ /* 0x000fe20003f25270 */
[----:B------:R-:W-:Y:S03]  /*0280*/  BSSY.RECONVERGENT B6, `(.L_x_3) ;  /* 0x0000044000067945 */ /* 0x000fe60003800200 */
[----:B------:R-:W-:-:S02]  /*0290*/  P2R R26, PR, RZ, 0x2 ;  /* 0x00000002ff1a7803 */ /* 0x000fc40000000000 */
[----:B----4-:R-:W-:-:S13]  /*02a0*/  FSETP.NEU.AND P0, PT, R0, RZ, PT ;  /* 0x000000ff0000720b */ /* 0x010fda0003f0d000 */
[----:B------:R-:W-:Y:S05]  /*02b0*/  @!P0 BRA `(.L_x_4) ;  /* 0x0000000400008947 */ /* 0x000fea0003800000 */
[----:B---3--:R-:W-:-:S13]  /*02c0*/  ISETP.GE.AND P0, PT, R27, UR39, PT ;  /* 0x000000271b007c0c */ /* 0x008fda000bf06270 */
[----:B------:R-:W-:Y:S05]  /*02d0*/  @P0 BRA `(.L_x_5) ;  /* 0x0000000000640947 */ /* 0x000fea0003800000 */
[----:B------:R-:W3:Y:S01]  /*02e0*/  LDC.64 R6, c[0x0][0x390] ;  /* 0x0000e400ff067b82 */ /* 0x000ee20000000a00 */
[C---:B--2---:R-:W-:Y:S01]  /*02f0*/  IMAD R3, R27.reuse, UR40, R2 ;  /* 0x000000281b037c24 */ /* 0x044fe2000f8e0202 */
[----:B------:R-:W-:Y:S01]  /*0300*/  IADD3 R10, PT, PT, R18, -0x1, RZ ;  /* 0xffffffff120a7810 */ /* 0x000fe20007ffe0ff */
[----:B------:R-:W-:Y:S01]  /*0310*/  VIADD R27, R27, 0x1 ;  /* 0x000000011b1b7836 */ /* 0x000fe20000000000 */
[----:B------:R-:W-:-:S04]  /*0320*/  ISETP.GT.AND P0, PT, R2, 0x2, PT ;  /* 0x000000020200780c */ /* 0x000fc80003f04270 */
[----:B------:R-:W2:Y:S01]  /*0330*/  LDC.64 R4, c[0x0][0x398] ;  /* 0x0000e600ff047b82 */ /* 0x000ea20000000a00 */
[----:B---3--:R-:W-:-:S05]  /*0340*/  IMAD.WIDE R6, R3, 0x4, R6 ;  /* 0x0000000403067825 */ /* 0x008fca00078e0206 */
[----:B------:R3:W-:Y:S01]  /*0350*/  STG.E desc[UR36][R6.64], R0 ;  /* 0x0000000006007986 */ /* 0x0007e2000c101924 */
[----:B--2---:R-:W-:-:S05]  /*0360*/  IMAD.WIDE R4, R3, 0x4, R4 ;  /* 0x0000000403047825 */ /* 0x004fca00078e0204 */
[----:B------:R3:W-:Y:S01]  /*0370*/  STG.E desc[UR36][R4.64], R10 ;  /* 0x0000000a04007986 */ /* 0x0007e2000c101924 */
[----:B------:R-:W-:Y:S05]  /*0380*/  @P0 BRA `(.L_x_4) ;  /* 0x0000000000cc0947 */ /* 0x000fea0003800000 */
[----:B------:R-:W2:Y:S01]  /*0390*/  F2F.F64.F32 R12, R0 ;  /* 0x00000000000c7310 */ /* 0x000ea20000201800 */
[----:B------:R-:W-:Y:S01]  /*03a0*/  MOV R8, 0x0 ;  /* 0x0000000000087802 */ /* 0x000fe20000000f00 */
[----:B------:R4:W-:Y:S01]  /*03b0*/  STL [R1+0x10], R10 ;  /* 0x0000100a01007387 */ /* 0x0009e20000100800 */
[----:B------:R-:W5:Y:S01]  /*03c0*/  LDCU.64 UR4, c[0x4][0x8] ;  /* 0x01000100ff0477ac */ /* 0x000f620008000a00 */
[----:B---3--:R-:W-:Y:S01]  /*03d0*/  IMAD.MOV.U32 R6, RZ, RZ, R23 ;  /* 0x000000ffff067224 */ /* 0x008fe200078e0017 */
[----:B------:R-:W-:Y:S01]  /*03e0*/  MOV R7, R22 ;  /* 0x0000001600077202 */ /* 0x000fe20000000f00 */
[----:B------:R4:W-:Y:S01]  /*03f0*/  STL [R1], R2 ;  /* 0x0000000201007387 */ /* 0x0009e20000100800 */
[----:B------:R-:W3:Y:S03]  /*0400*/  LDC.64 R8, c[0x4][R8] ;  /* 0x0100000008087b82 */ /* 0x000ee60000000a00 */
[----:B--2---:R4:W-:Y:S01]  /*0410*/  STL.64 [R1+0x8], R12 ;  /* 0x0000080c01007387 */ /* 0x0049e20000100a00 */
[----:B-----5:R-:W-:-:S02]  /*0420*/  MOV R4, UR4 ;  /* 0x0000000400047c02 */ /* 0x020fc40008000f00 */
[----:B------:R-:W-:-:S07]  /*0430*/  MOV R5, UR5 ;  /* 0x0000000500057c02 */ /* 0x000fce0008000f00 */
[----:B------:R-:W-:-:S07]  /*0440*/  LEPC R20, `(.L_x_6) ;  /* 0x000000001014794e */ /* 0x000fce0000000000 */
[----:B01-34-:R-:W-:Y:S05]  /*0450*/  CALL.ABS.NOINC R8 ;  /* 0x0000000008007343 */ /* 0x01bfea0003c00000 */
.L_x_6:
[----:B------:R-:W-:Y:S05]  /*0460*/  BRA `(.L_x_4) ;  /* 0x0000000000947947 */ /* 0x000fea0003800000 */
.L_x_5:
[----:B------:R-:W3:Y:S01]  /*0470*/  S2R R5, SR_LANEID ;  /* 0x0000000000057919 */ /* 0x000ee20000000000 */
[----:B------:R-:W-:Y:S01]  /*0480*/  VOTEU.ANY UR4, UPT, PT ;  /* 0x0000000000047886 */ /* 0x000fe200038e0100 */
[----:B------:R-:W4:Y:S01]  /*0490*/  LDC.64 R12, c[0x0][0x3d0] ;  /* 0x0000f400ff0c7b82 */ /* 0x000f220000000a00 */
[----:B------:R-:W3:Y:S01]  /*04a0*/  FLO.U32 R14, UR4 ;  /* 0x00000004000e7d00 */ /* 0x000ee200080e0000 */
[----:B------:R-:W5:Y:S06]  /*04b0*/  S2R R6, SR_LTMASK ;  /* 0x0000000000067919 */ /* 0x000f6c0000003900 */
[----:B------:R-:W0:Y:S01]  /*04c0*/  LDC.64 R8, c[0x0][0x3a8] ;  /* 0x0000ea00ff087b82 */ /* 0x000e220000000a00 */
[----:B------:R-:W4:Y:S01]  /*04d0*/  POPC R3, UR4 ;  /* 0x0000000400037d09 */ /* 0x000f220008000000 */
[----:B---3--:R-:W-:-:S06]  /*04e0*/  ISETP.EQ.U32.AND P0, PT, R14, R5, PT ;  /* 0x000000050e00720c */ /* 0x008fcc0003f02070 */
[----:B------:R-:W3:Y:S07]  /*04f0*/  LDC.64 R4, c[0x0][0x3a0] ;  /* 0x0000e800ff047b82 */ /* 0x000eee0000000a00 */
[----:B----4-:R-:W4:Y:S01]  /*0500*/  @P0 ATOMG.E.ADD.STRONG.GPU PT, R3, desc[UR36][R12.64], R3 ;  /* 0x800000030c0309a8 */ /* 0x010f2200081ef124 */
[----:B-----5:R-:W-:Y:S02]  /*0510*/  LOP3.LUT R15, R6, UR4, RZ, 0xc0, !PT ;  /* 0x00000004060f7c12 */ /* 0x020fe4000f8ec0ff */
[----:B------:R-:W5:Y:S01]  /*0520*/  LDC.64 R6, c[0x0][0x3b0] ;  /* 0x0000ec00ff067b82 */ /* 0x000f620000000a00 */
[----:B------:R-:W-:Y:S01]  /*0530*/  ISETP.GT.AND P0, PT, R2, 0x2, PT ;  /* 0x000000020200780c */ /* 0x000fe20003f04270 */
[----:B------:R-:W1:Y:S01]  /*0540*/  POPC R10, R15 ;  /* 0x0000000f000a7309 */ /* 0x000e620000000000 */
[----:B----4-:R-:W1:Y:S02]  /*0550*/  SHFL.IDX PT, R11, R3, R14, 0x1f ;  /* 0x00001f0e030b7589 */ /* 0x010e6400000e0000 */
[----:B-1----:R-:W-:Y:S01]  /*0560*/  IADD3 R11, PT, PT, R11, R10, RZ ;  /* 0x0000000a0b0b7210 */ /* 0x002fe20007ffe0ff */
[----:B------:R-:W-:-:S04]  /*0570*/  VIADD R10, R18, 0xffffffff ;  /* 0xffffffff120a7836 */ /* 0x000fc80000000000 */
[----:B---3--:R-:W-:-:S04]  /*0580*/  IMAD.WIDE R4, R11, 0x4, R4 ;  /* 0x000000040b047825 */ /* 0x008fc800078e0204 */
[C---:B0-----:R-:W-:Y:S01]  /*0590*/  IMAD.WIDE R8, R11.reuse, 0x4, R8 ;  /* 0x000000040b087825 */ /* 0x041fe200078e0208 */
[----:B------:R4:W-:Y:S03]  /*05a0*/  STG.E desc[UR36][R4.64], R0 ;  /* 0x0000000004007986 */ /* 0x0009e6000c101924 */
[----:B-----5:R-:W-:Y:S01]  /*05b0*/  IMAD.WIDE R6, R11, 0x4, R6 ;  /* 0x000000040b067825 */ /* 0x020fe200078e0206 */
[----:B------:R4:W-:Y:S04]  /*05c0*/  STG.E desc[UR36][R8.64], R2 ;  /* 0x0000000208007986 */ /* 0x0009e8000c101924 */
[----:B------:R4:W-:Y:S01]  /*05d0*/  STG.E desc[UR36][R6.64], R10 ;  /* 0x0000000a06007986 */ /* 0x0009e2000c101924 */
[----:B------:R-:W-:Y:S05]  /*05e0*/  @P0 BRA `(.L_x_4) ;  /* 0x0000000000340947 */ /* 0x000fea0003800000 */
[----:B------:R-:W0:Y:S01]  /*05f0*/  F2F.F64.F32 R12, R0 ;  /* 0x00000000000c7310 */ /* 0x000e220000201800 */
[----:B----4-:R-:W-:Y:S01]  /*0600*/  MOV R8, 0x0 ;  /* 0x0000000000087802 */ /* 0x010fe20000000f00 */
[----:B------:R1:W-:Y:S01]  /*0610*/  STL.64 [R1+0x10], R10 ;  /* 0x0000100a01007387 */ /* 0x0003e20000100a00 */
[----:B------:R-:W3:Y:S01]  /*0620*/  LDCU.64 UR4, c[0x4][0x10] ;  /* 0x01000200ff0477ac */ /* 0x000ee20008000a00 */
[----:B------:R-:W-:Y:S01]  /*0630*/  IMAD.MOV.U32 R6, RZ, RZ, R23 ;  /* 0x000000ffff067224 */ /* 0x000fe200078e0017 */
[----:B------:R-:W-:Y:S01]  /*0640*/  MOV R7, R22 ;  /* 0x0000001600077202 */ /* 0x000fe20000000f00 */
[----:B------:R1:W-:Y:S01]  /*0650*/  STL [R1], R2 ;  /* 0x0000000201007387 */ /* 0x0003e20000100800 */
[----:B------:R-:W4:Y:S03]  /*0660*/  LDC.64 R8, c[0x4][R8] ;  /* 0x0100000008087b82 */ /* 0x000f260000000a00 */
[----:B0-----:R1:W-:Y:S01]  /*0670*/  STL.64 [R1+0x8], R12 ;  /* 0x0000080c01007387 */ /* 0x0013e20000100a00 */
[----:B---3--:R-:W-:-:S02]  /*0680*/  MOV R4, UR4 ;  /* 0x0000000400047c02 */ /* 0x008fc40008000f00 */
[----:B------:R-:W-:-:S07]  /*0690*/  MOV R5, UR5 ;  /* 0x0000000500057c02 */ /* 0x000fce0008000f00 */
[----:B------:R-:W-:-:S07]  /*06a0*/  LEPC R20, `(.L_x_4) ;  /* 0x000000001014794e */ /* 0x000fce0000000000 */
[----:B-12-4-:R-:W-:Y:S05]  /*06b0*/  CALL.ABS.NOINC R8 ;  /* 0x0000000008007343 */ /* 0x016fea0003c00000 */
.L_x_4:
[----:B0123--:R-:W-:Y:S05]  /*06c0*/  BSYNC.RECONVERGENT B6 ;  /* 0x0000000000067941 */ /* 0x00ffea0003800200 */
.L_x_3:
[----:B----4-:R-:W2:Y:S01]  /*06d0*/  LDG.E R0, desc[UR36][R16.64+0x4] ;  /* 0x0000042410007981 */ /* 0x010ea2000c1e1900 */
[----:B------:R-:W-:Y:S01]  /*06e0*/  BSSY.RECONVERGENT B6, `(.L_x_7) ;  /* 0x0000041000067945 */ /* 0x000fe20003800200 */
[----:B--2---:R-:W-:-:S13]  /*06f0*/  FSETP.NEU.AND P0, PT, R0, RZ, PT ;  /* 0x000000ff0000720b */ /* 0x004fda0003f0d000 */
[----:B------:R-:W-:Y:S05]  /*0700*/  @!P0 BRA `(.L_x_8) ;  /* 0x0000000000f88947 */ /* 0x000fea0003800000 */
[----:B------:R-:W-:-:S13]  /*0710*/  ISETP.GE.AND P0, PT, R27, UR39, PT ;  /* 0x000000271b007c0c */ /* 0x000fda000bf06270 */
[----:B------:R-:W-:Y:S05]  /*0720*/  @!P0 BRA `(.L_x_9) ;  /* 0x0000000000948947 */ /* 0x000fea0003800000 */
[----:B------:R-:W0:Y:S01]  /*0730*/  S2R R5, SR_LANEID ;  /* 0x0000000000057919 */ /* 0x000e220000000000 */
[----:B------:R-:W-:Y:S01]  /*0740*/  VOTEU.ANY UR4, UPT, PT ;  /* 0x0000000000047886 */ /* 0x000fe200038e0100 */
[----:B------:R-:W1:Y:S01]  /*0750*/  LDC.64 R10, c[0x0][0x3d0] ;  /* 0x0000f400ff0a7b82 */ /* 0x000e620000000a00 */
[----:B------:R-:W0:Y:S01]  /*0760*/  FLO.U32 R12, UR4 ;  /* 0x00000004000c7d00 */ /* 0x000e2200080e0000 */
[----:B------:R-:W2:Y:S06]  /*0770*/  S2R R13, SR_LTMASK ;  /* 0x00000000000d7919 */ /* 0x000eac0000003900 */
[----:B------:R-:W3:Y:S01]  /*0780*/  LDC.64 R6, c[0x0][0x3a0] ;  /* 0x0000e800ff067b82 */ /* 0x000ee20000000a00 */
[----:B------:R-:W1:Y:S07]  /*0790*/  POPC R3, UR4 ;  /* 0x0000000400037d09 */ /* 0x000e6e0008000000 */
[----:B------:R-:W4:Y:S01]  /*07a0*/  LDC.64 R8, c[0x0][0x3a8] ;  /* 0x0000ea00ff087b82 */ /* 0x000f220000000a00 */
[----:B0-----:R-:W-:-:S07]  /*07b0*/  ISETP.EQ.U32.AND P0, PT, R12, R5, PT ;  /* 0x000000050c00720c */ /* 0x001fce0003f02070 */
[----:B------:R-:W0:Y:S06]  /*07c0*/  LDC.64 R4, c[0x0][0x3b0] ;  /* 0x0000ec00ff047b82 */ /* 0x000e2c0000000a00 */
[----:B-1----:R-:W5:Y:S01]  /*07d0*/  @P0 ATOMG.E.ADD.STRONG.GPU PT, R3, desc[UR36][R10.64], R3 ;  /* 0x800000030a0309a8 */ /* 0x002f6200081ef124 */
[----:B--2---:R-:W-:Y:S02]  /*07e0*/  LOP3.LUT R13, R13, UR4, RZ, 0xc0, !PT ;  /* 0x000000040d0d7c12 */ /* 0x004fe4000f8ec0ff */
[----:B------:R-:W-:Y:S02]  /*07f0*/  ISETP.GT.AND P0, PT, R2, 0x2, PT ;  /* 0x000000020200780c */ /* 0x000fe40003f04270 */
[----:B------:R-:W1:Y:S01]  /*0800*/  POPC R14, R13 ;  /* 0x0000000d000e7309 */ /* 0x000e620000000000 */
[----:B-----5:R-:W1:Y:S02]  /*0810*/  SHFL.IDX PT, R19, R3, R12, 0x1f ;  /* 0x00001f0c03137589 */ /* 0x020e6400000e0000 */
[----:B-1----:R-:W-:-:S05]  /*0820*/  IADD3 R19, PT, PT, R19, R14, RZ ;  /* 0x0000000e13137210 */ /* 0x002fca0007ffe0ff */
[----:B---3--:R-:W-:-:S04]  /*0830*/  IMAD.WIDE R6, R19, 0x4, R6 ;  /* 0x0000000413067825 */ /* 0x008fc800078e0206 */
[C---:B----4-:R-:W-:Y:S01]  /*0840*/  IMAD.WIDE R8, R19.reuse, 0x4, R8 ;  /* 0x0000000413087825 */ /* 0x050fe200078e0208 */
[----:B------:R1:W-:Y:S03]  /*0850*/  STG.E desc[UR36][R6.64], R0 ;  /* 0x0000000006007986 */ /* 0x0003e6000c101924 */
[----:B0-----:R-:W-:Y:S01]  /*0860*/  IMAD.WIDE R4, R19, 0x4, R4 ;  /* 0x0000000413047825 */ /* 0x001fe200078e0204 */
[----:B------:R1:W-:Y:S04]  /*0870*/  STG.E desc[UR36][R8.64], R2 ;  /* 0x0000000208007986 */ /* 0x0003e8000c101924 */
[----:B------:R1:W-:Y:S01]  /*0880*/  STG.E desc[UR36][R4.64], R18 ;  /* 0x0000001204007986 */ /* 0x0003e2000c101924 */
[----:B------:R-:W-:Y:S05]  /*0890*/  @P0 BRA `(.L_x_8) ;  /* 0x0000000000940947 */ /* 0x000fea0003800000 */
[----:B------:R-:W0:Y:S01]  /*08a0*/  F2F.F64.F32 R10, R0 ;  /* 0x00000000000a7310 */ /* 0x000e220000201800 */
[----:B-1----:R-:W-:Y:S01]  /*08b0*/  MOV R8, 0x0 ;  /* 0x0000000000087802 */ /* 0x002fe20000000f00 */
[----:B------:R1:W-:Y:S01]  /*08c0*/  STL.64 [R1+0x10], R18 ;  /* 0x0000101201007387 */ /* 0x0003e20000100a00 */
[----:B------:R-:W2:Y:S01]  /*08d0*/  LDCU.64 UR4, c[0x4][0x10] ;  /* 0x01000200ff0477ac */ /* 0x000ea20008000a00 */
[----:B------:R-:W-:Y:S01]  /*08e0*/  MOV R6, R23 ;  /* 0x0000001700067202 */ /* 0x000fe20000000f00 */
[----:B------:R-:W-:Y:S01]  /*08f0*/  IMAD.MOV.U32 R7, RZ, RZ, R22 ;  /* 0x000000ffff077224 */ /* 0x000fe200078e0016 */
[----:B------:R1:W-:Y:S01]  /*0900*/  STL [R1], R2 ;  /* 0x0000000201007387 */ /* 0x0003e20000100800 */
[----:B------:R-:W3:Y:S03]  /*0910*/  LDC.64 R8, c[0x4][R8] ;  /* 0x0100000008087b82 */ /* 0x000ee60000000a00 */
[----:B0-----:R1:W-:Y:S01]  /*0920*/  STL.64 [R1+0x8], R10 ;  /* 0x0000080a01007387 */ /* 0x0013e20000100a00 */
[----:B--2---:R-:W-:Y:S01]  /*0930*/  IMAD.U32 R4, RZ, RZ, UR4 ;  /* 0x00000004ff047e24 */ /* 0x004fe2000f8e00ff */
[----:B------:R-:W-:-:S07]  /*0940*/  MOV R5, UR5 ;  /* 0x0000000500057c02 */ /* 0x000fce0008000f00 */
[----:B------:R-:W-:-:S07]  /*0950*/  LEPC R20, `(.L_x_10) ;  /* 0x000000001014794e */ /* 0x000fce0000000000 */
[----:B-1-3--:R-:W-:Y:S05]  /*0960*/  CALL.ABS.NOINC R8 ;  /* 0x0000000008007343 */ /* 0x00afea0003c00000 */
.L_x_10:
[----:B------:R-:W-:Y:S05]  /*0970*/  BRA `(.L_x_8) ;  /* 0x00000000005c7947 */ /* 0x000fea0003800000 */
.L_x_9:
[----:B------:R-:W0:Y:S01]  /*0980*/  LDC.64 R4, c[0x0][0x390] ;  /* 0x0000e400ff047b82 */ /* 0x000e220000000a00 */
[C---:B------:R-:W-:Y:S01]  /*0990*/  IMAD R3, R27.reuse, UR40, R2 ;  /* 0x000000281b037c24 */ /* 0x040fe2000f8e0202 */
[----:B------:R-:W-:Y:S02]  /*09a0*/  ISETP.GT.AND P0, PT, R2, 0x2, PT ;  /* 0x000000020200780c */ /* 0x000fe40003f04270 */
[----:B------:R-:W-:-:S04]  /*09b0*/  IADD3 R27, PT, PT, R27, 0x1, RZ ;  /* 0x000000011b1b7810 */ /* 0x000fc80007ffe0ff */
[----:B------:R-:W1:Y:S01]  /*09c0*/  LDC.64 R6, c[0x0][0x398] ;  /* 0x0000e600ff067b82 */ /* 0x000e620000000a00 */
[----:B0-----:R-:W-:-:S05]  /*09d0*/  IMAD.WIDE R4, R3, 0x4, R4 ;  /* 0x0000000403047825 */ /* 0x001fca00078e0204 */
[----:B------:R0:W-:Y:S01]  /*09e0*/  STG.E desc[UR36][R4.64], R0 ;  /* 0x0000000004007986 */ /* 0x0001e2000c101924 */
[----:B-1----:R-:W-:-:S05]  /*09f0*/  IMAD.WIDE R6, R3, 0x4, R6 ;  /* 0x0000000403067825 */ /* 0x002fca00078e0206 */
[----:B------:R0:W-:Y:S01]  /*0a00*/  STG.E desc[UR36][R6.64], R18 ;  /* 0x0000001206007986 */ /* 0x0001e2000c101924 */
[----:B------:R-:W-:Y:S05]  /*0a10*/  @P0 BRA `(.L_x_8) ;  /* 0x0000000000340947 */ /* 0x000fea0003800000 */
[----:B------:R-:W1:Y:S01]  /*0a20*/  F2F.F64.F32 R10, R0 ;  /* 0x00000000000a7310 */ /* 0x000e620000201800 */
[----:B------:R-:W-:Y:S01]  /*0a30*/  MOV R8, 0x0 ;  /* 0x0000000000087802 */ /* 0x000fe20000000f00 */
[----:B------:R2:W-:Y:S01]  /*0a40*/  STL [R1], R2 ;  /* 0x0000000201007387 */ /* 0x0005e20000100800 */
[----:B------:R-:W3:Y:S01]  /*0a50*/  LDCU.64 UR4, c[0x4][0x8] ;  /* 0x01000100ff0477ac */ /* 0x000ee20008000a00 */
[----:B0-----:R-:W-:Y:S02]  /*0a60*/  MOV R6, R23 ;  /* 0x0000001700067202 */ /* 0x001fe40000000f00 */
[----:B------:R2:W-:Y:S01]  /*0a70*/  STL [R1+0x10], R18 ;  /* 0x0000101201007387 */ /* 0x0005e20000100800 */
[----:B------:R-:W0:Y:S01]  /*0a80*/  LDC.64 R8, c[0x4][R8] ;  /* 0x0100000008087b82 */ /* 0x000e220000000a00 */
[----:B------:R-:W-:Y:S02]  /*0a90*/  MOV R7, R22 ;  /* 0x0000001600077202 */ /* 0x000fe40000000f00 */
[----:B-1----:R2:W-:Y:S01]  /*0aa0*/  STL.64 [R1+0x8], R10 ;  /* 0x0000080a01007387 */ /* 0x0025e20000100a00 */
[----:B---3--:R-:W-:Y:S01]  /*0ab0*/  MOV R4, UR4 ;  /* 0x0000000400047c02 */ /* 0x008fe20008000f00 */
[----:B------:R-:W-:-:S07]  /*0ac0*/  IMAD.U32 R5, RZ, RZ, UR5 ;  /* 0x00000005ff057e24 */ /* 0x000fce000f8e00ff */
[----:B------:R-:W-:-:S07]  /*0ad0*/  LEPC R20, `(.L_x_8) ;  /* 0x000000001014794e */ /* 0x000fce0000000000 */
[----:B0-2---:R-:W-:Y:S05]  /*0ae0*/  CALL.ABS.NOINC R8 ;  /* 0x0000000008007343 */ /* 0x005fea0003c00000 */
.L_x_8:
[----:B------:R-:W-:Y:S05]  /*0af0*/  BSYNC.RECONVERGENT B6 ;  /* 0x0000000000067941 */ /* 0x000fea0003800200 */
.L_x_7:
[----:B01----:R-:W2:Y:S01]  /*0b00*/  LDG.E R0, desc[UR36][R16.64+0x8] ;  /* 0x0000082410007981 */ /* 0x003ea2000c1e1900 */
        /* <DEDUP_REMOVED lines=20> */
[----:B-1----:R-:W-:Y:S01]  /*0c50*/  IMAD.IADD R11, R11, 0x1, R10 ;  /* 0x000000010b0b7824 */ /* 0x002fe200078e020a */
[----:B------:R-:W-:-:S03]  /*0c60*/  IADD3 R10, PT, PT, R18, 0x1, RZ ;  /* 0x00000001120a7810 */ /* 0x000fc60007ffe0ff */
[----:B0-----:R-:W-:-:S04]  /*0c70*/  IMAD.WIDE R4, R11, 0x4, R4 ;  /* 0x000000040b047825 */ /* 0x001fc800078e0204 */
[C---:B---3--:R-:W-:Y:S01]  /*0c80*/  IMAD.WIDE R8, R11.reuse, 0x4, R8 ;  /* 0x000000040b087825 */ /* 0x048fe200078e0208 */
[----:B------:R1:W-:Y:S03]  /*0c90*/  STG.E desc[UR36][R4.64], R0 ;  /* 0x0000000004007986 */ /* 0x0003e6000c101924 */
[----:B----4-:R-:W-:Y:S01]  /*0ca0*/  IMAD.WIDE R6, R11, 0x4, R6 ;  /* 0x000000040b067825 */ /* 0x010fe200078e0206 */
[----:B------:R1:W-:Y:S04]  /*0cb0*/  STG.E desc[UR36][R8.64], R2 ;  /* 0x0000000208007986 */ /* 0x0003e8000c101924 */
[----:B------:R1:W-:Y:S01]  /*0cc0*/  STG.E desc[UR36][R6.64], R10 ;  /* 0x0000000a06007986 */ /* 0x0003e2000c101924 */
[----:B------:R-:W-:Y:S05]  /*0cd0*/  @P0 BRA `(.L_x_12) ;  /* 0x0000000000980947 */ /* 0x000fea0003800000 */
[----:B------:R-:W0:Y:S01]  /*0ce0*/  F2F.F64.F32 R12, R0 ;  /* 0x00000000000c7310 */ /* 0x000e220000201800 */
[----:B-1----:R-:W-:Y:S01]  /*0cf0*/  MOV R8, 0x0 ;  /* 0x0000000000087802 */ /* 0x002fe20000000f00 */
[----:B------:R1:W-:Y:S01]  /*0d00*/  STL.64 [R1+0x10], R10 ;  /* 0x0000100a01007387 */ /* 0x0003e20000100a00 */
[----:B------:R-:W2:Y:S01]  /*0d10*/  LDCU.64 UR4, c[0x4][0x10] ;  /* 0x01000200ff0477ac */ /* 0x000ea20008000a00 */
[----:B------:R-:W-:Y:S02]  /*0d20*/  MOV R6, R23 ;  /* 0x0000001700067202 */ /* 0x000fe40000000f00 */
[----:B------:R1:W-:Y:S01]  /*0d30*/  STL [R1], R2 ;  /* 0x0000000201007387 */ /* 0x0003e20000100800 */
[----:B------:R-:W3:Y:S01]  /*0d40*/  LDC.64 R8, c[0x4][R8] ;  /* 0x0100000008087b82 */ /* 0x000ee20000000a00 */
[----:B------:R-:W-:Y:S02]  /*0d50*/  MOV R7, R22 ;  /* 0x0000001600077202 */ /* 0x000fe40000000f00 */
[----:B0-----:R1:W-:Y:S01]  /*0d60*/  STL.64 [R1+0x8], R12 ;  /* 0x0000080c01007387 */ /* 0x0013e20000100a00 */
[----:B--2---:R-:W-:Y:S01]  /*0d70*/  MOV R4, UR4 ;  /* 0x0000000400047c02 */ /* 0x004fe20008000f00 */
[----:B------:R-:W-:-:S07]  /*0d80*/  IMAD.U32 R5, RZ, RZ, UR5 ;  /* 0x00000005ff057e24 */ /* 0x000fce000f8e00ff */
[----:B------:R-:W-:-:S07]  /*0d90*/  LEPC R20, `(.L_x_14) ;  /* 0x000000001014794e */ /* 0x000fce0000000000 */
[----:B-1-3--:R-:W-:Y:S05]  /*0da0*/  CALL.ABS.NOINC R8 ;  /* 0x0000000008007343 */ /* 0x00afea0003c00000 */
.L_x_14:
[----:B------:R-:W-:Y:S05]  /*0db0*/  BRA `(.L_x_12) ;  /* 0x0000000000607947 */ /* 0x000fea0003800000 */
.L_x_13:
[----:B------:R-:W0:Y:S01]  /*0dc0*/  LDC.64 R6, c[0x0][0x390] ;  /* 0x0000e400ff067b82 */ /* 0x000e220000000a00 */
[C---:B------:R-:W-:Y:S01]  /*0dd0*/  IMAD R3, R27.reuse, UR40, R2 ;  /* 0x000000281b037c24 */ /* 0x040fe2000f8e0202 */
[----:B------:R-:W-:Y:S01]  /*0de0*/  ISETP.GT.AND P0, PT, R2, 0x2, PT ;  /* 0x000000020200780c */ /* 0x000fe20003f04270 */
[----:B------:R-:W-:Y:S01]  /*0df0*/  VIADD R10, R18, 0x1 ;  /* 0x00000001120a7836 */ /* 0x000fe20000000000 */
        /* <DEDUP_REMOVED lines=9> */
[----:B------:R2:W-:Y:S01]  /*0e90*/  STL [R1+0x10], R10 ;  /* 0x0000100a01007387 */ /* 0x0005e20000100800 */
[----:B------:R-:W3:Y:S01]  /*0ea0*/  LDCU.64 UR4, c[0x4][0x8] ;  /* 0x01000100ff0477ac */ /* 0x000ee20008000a00 */
[----:B0-----:R-:W-:Y:S02]  /*0eb0*/  MOV R6, R23 ;  /* 0x0000001700067202 */ /* 0x001fe40000000f00 */
[----:B------:R2:W-:Y:S01]  /*0ec0*/  STL [R1], R2 ;  /* 0x0000000201007387 */ /* 0x0005e20000100800 */
[----:B------:R-:W0:Y:S01]  /*0ed0*/  LDC.64 R8, c[0x4][R8] ;  /* 0x0100000008087b82 */ /* 0x000e220000000a00 */
[----:B------:R-:W-:Y:S02]  /*0ee0*/  MOV R7, R22 ;  /* 0x0000001600077202 */ /* 0x000fe40000000f00 */
[----:B-1----:R2:W-:Y:S01]  /*0ef0*/  STL.64 [R1+0x8], R12 ;  /* 0x0000080c01007387 */ /* 0x0025e20000100a00 */
[----:B---3--:R-:W-:Y:S01]  /*0f00*/  MOV R4, UR4 ;  /* 0x0000000400047c02 */ /* 0x008fe20008000f00 */
[----:B------:R-:W-:-:S07]  /*0f10*/  IMAD.U32 R5, RZ, RZ, UR5 ;  /* 0x00000005ff057e24 */ /* 0x000fce000f8e00ff */
[----:B------:R-:W-:-:S07]  /*0f20*/  LEPC R20, `(.L_x_12) ;  /* 0x000000001014794e */ /* 0x000fce0000000000 */
[----:B0-2---:R-:W-:Y:S05]  /*0f30*/  CALL.ABS.NOINC R8 ;  /* 0x0000000008007343 */ /* 0x005fea0003c00000 */
.L_x_12:
[----:B------:R-:W-:Y:S05]  /*0f40*/  BSYNC.RECONVERGENT B6 ;  /* 0x0000000000067941 */ /* 0x000fea0003800200 */
.L_x_11:
[----:B------:R-:W2:Y:S01]  /*0f50*/  LDG.E R16, desc[UR36][R16.64+0xc] ;  /* 0x00000c2410107981 */ /* 0x000ea2000c1e1900 */
[----:B------:R-:W-:Y:S01]  /*0f60*/  BSSY.RECONVERGENT B6, `(.L_x_15) ;  /* 0x0000043000067945 */ /* 0x000fe20003800200 */
[----:B--2---:R-:W-:-:S13]  /*0f70*/  FSETP.NEU.AND P0, PT, R16, RZ, PT ;  /* 0x000000ff1000720b */ /* 0x004fda0003f0d000 */
[----:B------:R-:W-:Y:S05]  /*0f80*/  @!P0 BRA `(.L_x_16) ;  /* 0x0000000400008947 */ /* 0x000fea0003800000 */
[----:B------:R-:W-:-:S13]  /*0f90*/  ISETP.GE.AND P0, PT, R27, UR39, PT ;  /* 0x000000271b007c0c */ /* 0x000fda000bf06270 */
[----:B------:R-:W-:Y:S05]  /*0fa0*/  @!P0 BRA `(.L_x_17) ;  /* 0x0000000000988947 */ /* 0x000fea0003800000 */
[----:B01----:R-:W0:Y:S01]  /*0fb0*/  S2R R5, SR_LANEID ;  /* 0x0000000000057919 */ /* 0x003e220000000000 */
        /* <DEDUP_REMOVED lines=11> */
[----:B------:R-:W-:Y:S02]  /*1070*/  IADD3 R10, PT, PT, R18, 0x2, RZ ;  /* 0x00000002120a7810 */ /* 0x000fe40007ffe0ff */
[----:B------:R-:W-:-:S02]  /*1080*/  ISETP.GT.AND P0, PT, R2, 0x2, PT ;  /* 0x000000020200780c */ /* 0x000fc40003f04270 */
[----:B------:R-:W1:Y:S01]  /*1090*/  POPC R14, R14 ;  /* 0x0000000e000e7309 */ /* 0x000e620000000000 */
[----:B-----5:R-:W1:Y:S02]  /*10a0*/  SHFL.IDX PT, R11, R3, R0, 0x1f ;  /* 0x00001f00030b7589 */ /* 0x020e6400000e0000 */
[----:B-1----:R-:W-:-:S04]  /*10b0*/  IMAD.IADD R11, R11, 0x1, R14 ;  /* 0x000000010b0b7824 */ /* 0x002fc800078e020e */
[----:B---3--:R-:W-:-:S04]  /*10c0*/  IMAD.WIDE R6, R11, 0x4, R6 ;  /* 0x000000040b067825 */ /* 0x008fc800078e0206 */
[C---:B----4-:R-:W-:Y:S01]  /*10d0*/  IMAD.WIDE R8, R11.reuse, 0x4, R8 ;  /* 0x000000040b087825 */ /* 0x050fe200078e0208 */
[----:B------:R2:W-:Y:S03]  /*10e0*/  STG.E desc[UR36][R6.64], R16 ;  /* 0x0000001006007986 */ /* 0x0005e6000c101924 */
[----:B0-----:R-:W-:Y:S01]  /*10f0*/  IMAD.WIDE R4, R11, 0x4, R4 ;  /* 0x000000040b047825 */ /* 0x001fe200078e0204 */
[----:B------:R2:W-:Y:S04]  /*1100*/  STG.E desc[UR36][R8.64], R2 ;  /* 0x0000000208007986 */ /* 0x0005e8000c101924 */
[----:B------:R2:W-:Y:S01]  /*1110*/  STG.E desc[UR36][R4.64], R10 ;  /* 0x0000000a04007986 */ /* 0x0005e2000c101924 */
[----:B------:R-:W-:Y:S05]  /*1120*/  @P0 BRA `(.L_x_16) ;  /* 0x0000000000980947 */ /* 0x000fea0003800000 */
[----:B--2---:R-:W0:Y:S01]  /*1130*/  F2F.F64.F32 R16, R16 ;  /* 0x0000001000107310 */ /* 0x004e220000201800 */
[----:B------:R-:W-:Y:S01]  /*1140*/  MOV R8, 0x0 ;  /* 0x0000000000087802 */ /* 0x000fe20000000f00 */
        /* <DEDUP_REMOVED lines=11> */
.L_x_18:
[----:B------:R-:W-:Y:S05]  /*1200*/  BRA `(.L_x_16) ;  /* 0x0000000000607947 */ /* 0x000fea0003800000 */
.L_x_17:
[----:B01----:R-:W0:Y:S01]  /*1210*/  LDC.64 R4, c[0x0][0x390] ;  /* 0x0000e400ff047b82 */ /* 0x003e220000000a00 */
        /* <DEDUP_REMOVED lines=10> */
[----:B---3--:R-:W0:Y:S01]  /*12c0*/  F2F.F64.F32 R16, R16 ;  /* 0x0000001000107310 */ /* 0x008e220000201800 */
[----:B------:R-:W-:Y:S01]  /*12d0*/  MOV R8, 0x0 ;  /* 0x0000000000087802 */ /* 0x000fe20000000f00 */
[----:B------:R1:W-:Y:S01]  /*12e0*/  STL [R1+0x10], R0 ;  /* 0x0000100001007387 */ /* 0x0003e20000100800 */
        /* <DEDUP_REMOVED lines=10> */
.L_x_16:
[----:B------:R-:W-:Y:S05]  /*1390*/  BSYNC.RECONVERGENT B6 ;  /* 0x0000000000067941 */ /* 0x000fea0003800200 */
.L_x_15:
[----:B------:R-:W-:Y:S01]  /*13a0*/  ISETP.NE.AND P6, PT, R26, RZ, PT ;  /* 0x000000ff1a00720c */ /* 0x000fe20003fc5270 */
[----:B------:R-:W-:Y:S01]  /*13b0*/  VIADD R25, R25, 0x4 ;  /* 0x0000000419197836 */ /* 0x000fe20000000000 */
[----:B------:R-:W-:-:S11]  /*13c0*/  IADD3 R18, PT, PT, R18, 0x4, RZ ;  /* 0x0000000412127810 */ /* 0x000fd60007ffe0ff */
[----:B------:R-:W-:Y:S05]  /*13d0*/  @P6 BRA `(.L_x_19) ;  /* 0xffffffec00906947 */ /* 0x000fea000383ffff */
[----:B------:R-:W-:Y:S05]  /*13e0*/  BSYNC B7 ;  /* 0x0000000000077941 */ /* 0x000fea0003800000 */
.L_x_2:
[----:B------:R-:W4:Y:S02]  /*13f0*/  LDCU UR4, c[0x0][0x3c8] ;  /* 0x00007900ff0477ac */ /* 0x000f240008000800 */
[----:B----4-:R-:W-:-:S06]  /*1400*/  ULOP3.LUT UR4, UR4, 0x7ffffffc, URZ, 0xc0, !UPT ;  /* 0x7ffffffc04047892 */ /* 0x010fcc000f8ec0ff */
[----:B--23--:R-:W-:-:S07]  /*1410*/  MOV R16, UR4 ;  /* 0x0000000400107c02 */ /* 0x00cfce0008000f00 */
.L_x_1:
[----:B------:R-:W2:Y:S01]  /*1420*/  LDCU UR5, c[0x0][0x3c8] ;  /* 0x00007900ff0577ac */ /* 0x000ea20008000800 */
[----:B------:R-:W-:Y:S01]  /*1430*/  BSSY B7, `(.L_x_0) ;  /* 0x0000055000077945 */ /* 0x000fe20003800000 */
[----:B--2---:R-:W-:-:S04]  /*1440*/  ULOP3.LUT UR4, UR5, 0x3, URZ, 0xc0, !UPT ;  /* 0x0000000305047892 */ /* 0x004fc8000f8ec0ff */
[----:B------:R-:W-:-:S09]  /*1450*/  UISETP.NE.AND UP0, UPT, UR4, URZ, UPT ;  /* 0x000000ff0400728c */ /* 0x000fd2000bf05270 */
[----:B------:R-:W-:Y:S05]  /*1460*/  BRA.U !UP0, `(.L_x_20) ;  /* 0x0000000508447547 */ /* 0x000fea000b800000 */
[----:B------:R-:W-:Y:S01]  /*1470*/  UIADD3 UR4, UPT, UPT, -UR4, URZ, URZ ;  /* 0x000000ff04047290 */ /* 0x000fe2000fffe1ff */
[----:B------:R-:W-:-:S04]  /*1480*/  IMAD R19, R2, UR5, RZ ;  /* 0x0000000502137c24 */ /* 0x000fc8000f8e02ff */
[----:B------:R-:W-:Y:S01]  /*1490*/  IMAD.IADD R19, R19, 0x1, R16 ;  /* 0x0000000113137824 */ /* 0x000fe200078e0210 */
[----:B------:R-:W-:-:S07]  /*14a0*/  MOV R18, UR4 ;  /* 0x0000000400127c02 */ /* 0x000fce0008000f00 */
.L_x_25:
[----:B01----:R-:W0:Y:S02]  /*14b0*/  LDC.64 R4, c[0x0][0x380] ;  /* 0x0000e000ff047b82 */ /* 0x003e240000000a00 */
[----:B0-----:R-:W-:-:S05]  /*14c0*/  IMAD.WIDE R4, R19, 0x4, R4 ;  /* 0x0000000413047825 */ /* 0x001fca00078e0204 */
[----:B------:R-:W2:Y:S01]  /*14d0*/  LDG.E R0, desc[UR36][R4.64] ;  /* 0x0000002404007981 */ /* 0x000ea2000c1e1900 */
[----:B------:R-:W-:Y:S01]  /*14e0*/  IADD3 R18, PT, PT, R18, 0x1, RZ ;  /* 0x0000000112127810 */ /* 0x000fe20007ffe0ff */
[----:B------:R-:W-:Y:S05]  /*14f0*/  YIELD ;  /* 0x0000000000007946 */ /* 0x000fea0003800000 */
[----:B------:R-:W-:Y:S01]  /*1500*/  ISETP.NE.AND P1, PT, R18, RZ, PT ;  /* 0x000000ff1200720c */ /* 0x000fe20003f25270 */
[----:B------:R-:W-:Y:S03]  /*1510*/  BSSY.RECONVERGENT B6, `(.L_x_21) ;  /* 0x0000042000067945 */ /* 0x000fe60003800200 */
[----:B------:R-:W-:-:S02]  /*1520*/  P2R R24, PR, RZ, 0x2 ;  /* 0x00000002ff187803 */ /* 0x000fc40000000000 */
        /* <DEDUP_REMOVED lines=31> */
[----:B------:R-:W-:Y:S01]  /*1720*/  IMAD.MOV.U32 R6, RZ, RZ, R23 ;  /* 0x000000ffff067224 */ /* 0x000fe200078e0017 */
[----:B------:R-:W-:Y:S01]  /*1730*/  MOV R7, R22 ;  /* 0x0000001600077202 */ /* 0x000fe20000000f00 */
[----:B------:R1:W-:Y:S01]  /*1740*/  STL [R1], R2 ;  /* 0x0000000201007387 */ /* 0x0003e20000100800 */
[----:B------:R-:W3:Y:S03]  /*1750*/  LDC.64 R8, c[0x4][R8] ;  /* 0x0100000008087b82 */ /* 0x000ee60000000a00 */
[----:B0-----:R1:W-:Y:S01]  /*1760*/  STL.64 [R1+0x8], R10 ;  /* 0x0000080a01007387 */ /* 0x0013e20000100a00 */
[----:B--2---:R-:W-:-:S02]  /*1770*/  MOV R4, UR4 ;  /* 0x0000000400047c02 */ /* 0x004fc40008000f00 */
[----:B------:R-:W-:-:S07]  /*1780*/  MOV R5, UR5 ;  /* 0x0000000500057c02 */ /* 0x000fce0008000f00 */
[----:B------:R-:W-:-:S07]  /*1790*/  LEPC R20, `(.L_x_24) ;  /* 0x000000001014794e */ /* 0x000fce0000000000 */
[----:B-1-3--:R-:W-:Y:S05]  /*17a0*/  CALL.ABS.NOINC R8 ;  /* 0x0000000008007343 */ /* 0x00afea0003c00000 */
.L_x_24:
[----:B------:R-:W-:Y:S05]  /*17b0*/  BRA `(.L_x_22) ;  /* 0x00000000005c7947 */ /* 0x000fea0003800000 */
.L_x_23:
        /* <DEDUP_REMOVED lines=14> */
[----:B0-----:R-:W-:Y:S01]  /*18a0*/  MOV R6, R23 ;  /* 0x0000001700067202 */ /* 0x001fe20000000f00 */
[----:B------:R-:W-:Y:S01]  /*18b0*/  IMAD.MOV.U32 R7, RZ, RZ, R22 ;  /* 0x000000ffff077224 */ /* 0x000fe200078e0016 */
[----:B------:R2:W-:Y:S01]  /*18c0*/  STL [R1+0x10], R16 ;  /* 0x0000101001007387 */ /* 0x0005e20000100800 */
[----:B------:R-:W0:Y:S03]  /*18d0*/  LDC.64 R8, c[0x4][R8] ;  /* 0x0100000008087b82 */ /* 0x000e260000000a00 */
[----:B-1----:R2:W-:Y:S01]  /*18e0*/  STL.64 [R1+0x8], R10 ;  /* 0x0000080a01007387 */ /* 0x0025e20000100a00 */
[----:B---3--:R-:W-:Y:S01]  /*18f0*/  IMAD.U32 R4, RZ, RZ, UR4 ;  /* 0x00000004ff047e24 */ /* 0x008fe2000f8e00ff */
[----:B------:R-:W-:-:S07]  /*1900*/  MOV R5, UR5 ;  /* 0x0000000500057c02 */ /* 0x000fce0008000f00 */
[----:B------:R-:W-:-:S07]  /*1910*/  LEPC R20, `(.L_x_22) ;  /* 0x000000001014794e */ /* 0x000fce0000000000 */
[----:B0-2---:R-:W-:Y:S05]  /*1920*/  CALL.ABS.NOINC R8 ;  /* 0x0000000008007343 */ /* 0x005fea0003c00000 */
.L_x_22:
[----:B------:R-:W-:Y:S05]  /*1930*/  BSYNC.RECONVERGENT B6 ;  /* 0x0000000000067941 */ /* 0x000fea0003800200 */
.L_x_21:
[----:B------:R-:W-:Y:S02]  /*1940*/  ISETP.NE.AND P6, PT, R24, RZ, PT ;  /* 0x000000ff1800720c */ /* 0x000fe40003fc5270 */
[----:B------:R-:W-:Y:S02]  /*1950*/  IADD3 R19, PT, PT, R19, 0x1, RZ ;  /* 0x0000000113137810 */ /* 0x000fe40007ffe0ff */
[----:B01----:R-:W-:-:S09]  /*1960*/  IADD3 R16, PT, PT, R16, 0x1, RZ ;  /* 0x0000000110107810 */ /* 0x003fd20007ffe0ff */
[----:B------:R-:W-:Y:S05]  /*1970*/  @P6 BRA `(.L_x_25) ;  /* 0xfffffff800cc6947 */ /* 0x000fea000383ffff */
.L_x_20:
[----:B01----:R-:W-:Y:S05]  /*1980*/  BSYNC B7 ;  /* 0x0000000000077941 */ /* 0x003fea0003800000 */
.L_x_0:
[----:B------:R-:W0:Y:S01]  /*1990*/  LDC R4, c[0x0][0x3c0] ;  /* 0x0000f000ff047b82 */ /* 0x000e220000000800 */
[----:B------:R-:W-:Y:S01]  /*19a0*/  BSSY.RECONVERGENT B0, `(.L_x_26) ;  /* 0x0000072000007945 */ /* 0x000fe20003800200 */
[----:B0-----:R-:W-:-:S13]  /*19b0*/  ISETP.GE.AND P0, PT, R27, R4, PT ;  /* 0x000000041b00720c */ /* 0x001fda0003f06270 */
[----:B------:R-:W-:Y:S05]  /*19c0*/  @P0 BRA `(.L_x_27) ;  /* 0x0000000400bc0947 */ /* 0x000fea0003800000 */
[----:B------:R-:W-:Y:S01]  /*19d0*/  IADD3 R0, PT, PT, R27, -R4, RZ ;  /* 0x800000041b007210 */ /* 0x000fe20007ffe0ff */
[----:B------:R-:W-:Y:S01]  /*19e0*/  IMAD.IADD R3, R4, 0x1, -R27 ;  /* 0x0000000104037824 */ /* 0x000fe200078e0a1b */
[----:B------:R-:W-:Y:S02]  /*19f0*/  BSSY.RECONVERGENT B1, `(.L_x_28) ;  /* 0x0000031000017945 */ /* 0x000fe40003800200 */
[----:B------:R-:W-:Y:S02]  /*1a00*/  ISETP.GT.U32.AND P0, PT, R0, -0x8, PT ;  /* 0xfffffff80000780c */ /* 0x000fe40003f04070 */
[----:B------:R-:W-:-:S04]  /*1a10*/  LOP3.LUT R5, R3, 0x7, RZ, 0xc0, !PT ;  /* 0x0000000703057812 */ /* 0x000fc800078ec0ff */
[----:B------:R-:W-:-:S07]  /*1a20*/  ISETP.NE.AND P1, PT, R5, RZ, PT ;  /* 0x000000ff0500720c */ /* 0x000fce0003f25270 */
[----:B------:R-:W-:Y:S06]  /*1a30*/  @P0 BRA `(.L_x_29) ;  /* 0x0000000000b00947 */ /* 0x000fec0003800000 */
[----:B------:R-:W0:Y:S01]  /*1a40*/  LDC R29, c[0x0][0x3c4] ;  /* 0x0000f100ff1d7b82 */ /* 0x000e220000000800 */
[----:B------:R-:W-:-:S04]  /*1a50*/  LOP3.LUT R26, R3, 0xfffffff8, RZ, 0xc0, !PT ;  /* 0xfffffff8031a7812 */ /* 0x000fc800078ec0ff */
[----:B------:R-:W-:-:S03]  /*1a60*/  IADD3 R26, PT, PT, -R26, RZ, RZ ;  /* 0x000000ff1a1a7210 */ /* 0x000fc60007ffe1ff */
[----:B------:R-:W1:Y:S08]  /*1a70*/  LDC.64 R6, c[0x0][0x390] ;  /* 0x0000e400ff067b82 */ /* 0x000e700000000a00 */
[----:B------:R-:W2:Y:S01]  /*1a80*/  LDC.64 R8, c[0x0][0x398] ;  /* 0x0000e600ff087b82 */ /* 0x000ea20000000a00 */
[----:B0-----:R-:W-:-:S07]  /*1a90*/  IMAD R0, R27, R29, R2 ;  /* 0x0000001d1b007224 */ /* 0x001fce00078e0202 */
.L_x_30:
[C---:B-1----:R-:W-:Y:S01]  /*1aa0*/  IMAD.WIDE R16, R0.reuse, 0x4, R6 ;  /* 0x0000000400107825 */ /* 0x042fe200078e0206 */
[----:B------:R-:W-:Y:S02]  /*1ab0*/  MOV R28, 0xffffffff ;  /* 0xffffffff001c7802 */ /* 0x000fe40000000f00 */
[----:B------:R-:W-:Y:S01]  /*1ac0*/  IADD3 R27, PT, PT, R27, 0x8, RZ ;  /* 0x000000081b1b7810 */ /* 0x000fe20007ffe0ff */
[----:B--2---:R-:W-:Y:S01]  /*1ad0*/  IMAD.WIDE R22, R0, 0x4, R8 ;  /* 0x0000000400167825 */ /* 0x004fe200078e0208 */
[----:B------:R-:W-:Y:S01]  /*1ae0*/  STG.E desc[UR36][R16.64], RZ ;  /* 0x000000ff10007986 */ /* 0x000fe2000c101924 */
[C---:B------:R-:W-:Y:S02]  /*1af0*/  LEA R0, R29.reuse, R0, 0x3 ;  /* 0x000000001d007211 */ /* 0x040fe400078e18ff */
[C---:B------:R-:W-:Y:S01]  /*1b00*/  IMAD.WIDE R24, R29.reuse, 0x4, R16 ;  /* 0x000000041d187825 */ /* 0x040fe200078e0210 */
[----:B------:R-:W-:Y:S03]  /*1b10*/  STG.E desc[UR36][R22.64], R28 ;  /* 0x0000001c16007986 */ /* 0x000fe6000c101924 */
[C---:B------:R-:W-:Y:S01]  /*1b20*/  IMAD.WIDE R14, R29.reuse, 0x4, R22 ;  /* 0x000000041d0e7825 */ /* 0x040fe200078e0216 */
[----:B------:R-:W-:Y:S03]  /*1b30*/  STG.E desc[UR36][R24.64], RZ ;  /* 0x000000ff18007986 */ /* 0x000fe6000c101924 */
[C---:B------:R-:W-:Y:S01]  /*1b40*/  IMAD.WIDE R12, R29.reuse, 0x4, R24 ;  /* 0x000000041d0c7825 */ /* 0x040fe200078e0218 */
[----:B------:R0:W-:Y:S03]  /*1b50*/  STG.E desc[UR36][R14.64], R28 ;  /* 0x0000001c0e007986 */ /* 0x0001e6000c101924 */
[C---:B------:R-:W-:Y:S01]  /*1b60*/  IMAD.WIDE R10, R29.reuse, 0x4, R14 ;  /* 0x000000041d0a7825 */ /* 0x040fe200078e020e */
[----:B------:R1:W-:Y:S03]  /*1b70*/  STG.E desc[UR36][R12.64], RZ ;  /* 0x000000ff0c007986 */ /* 0x0003e6000c101924 */
[C---:B------:R-:W-:Y:S01]  /*1b80*/  IMAD.WIDE R18, R29.reuse, 0x4, R12 ;  /* 0x000000041d127825 */ /* 0x040fe200078e020c */
[----:B------:R2:W-:Y:S03]  /*1b90*/  STG.E desc[UR36][R10.64], R28 ;  /* 0x0000001c0a007986 */ /* 0x0005e6000c101924 */
[C---:B------:R-:W-:Y:S01]  /*1ba0*/  IMAD.WIDE R20, R29.reuse, 0x4, R10 ;  /* 0x000000041d147825 */ /* 0x040fe200078e020a */
[----:B------:R-:W-:Y:S03]  /*1bb0*/  STG.E desc[UR36][R18.64], RZ ;  /* 0x000000ff12007986 */ /* 0x000fe6000c101924 */
[C---:B0-----:R-:W-:Y:S01]  /*1bc0*/  IMAD.WIDE R14, R29.reuse, 0x4, R18 ;  /* 0x000000041d0e7825 */ /* 0x041fe200078e0212 */
[----:B------:R-:W-:Y:S03]  /*1bd0*/  STG.E desc[UR36][R20.64], R28 ;  /* 0x0000001c14007986 */ /* 0x000fe6000c101924 */
[C---:B------:R-:W-:Y:S01]  /*1be0*/  IMAD.WIDE R16, R29.reuse, 0x4, R20 ;  /* 0x000000041d107825 */ /* 0x040fe200078e0214 */
[----:B------:R0:W-:Y:S03]  /*1bf0*/  STG.E desc[UR36][R14.64], RZ ;  /* 0x000000ff0e007986 */ /* 0x0001e6000c101924 */
[C---:B-1----:R-:W-:Y:S01]  /*1c00*/  IMAD.WIDE R12, R29.reuse, 0x4, R14 ;  /* 0x000000041d0c7825 */ /* 0x042fe200078e020e */
[----:B------:R-:W-:Y:S03]  /*1c10*/  STG.E desc[UR36][R16.64], R28 ;  /* 0x0000001c10007986 */ /* 0x000fe6000c101924 */
[C---:B--2---:R-:W-:Y:S01]  /*1c20*/  IMAD.WIDE R10, R29.reuse, 0x4, R16 ;  /* 0x000000041d0a7825 */ /* 0x044fe200078e0210 */
[----:B------:R1:W-:Y:S03]  /*1c30*/  STG.E desc[UR36][R12.64], RZ ;  /* 0x000000ff0c007986 */ /* 0x0003e6000c101924 */
[C---:B------:R-:W-:Y:S01]  /*1c40*/  IMAD.WIDE R22, R29.reuse, 0x4, R12 ;  /* 0x000000041d167825 */ /* 0x040fe200078e020c */
[----:B------:R3:W-:Y:S03]  /*1c50*/  STG.E desc[UR36][R10.64], R28 ;  /* 0x0000001c0a007986 */ /* 0x0007e6000c101924 */
[C---:B------:R-:W-:Y:S01]  /*1c60*/  IMAD.WIDE R24, R29.reuse, 0x4, R10 ;  /* 0x000000041d187825 */ /* 0x040fe200078e020a */
[----:B------:R3:W-:Y:S03]  /*1c70*/  STG.E desc[UR36][R22.64], RZ ;  /* 0x000000ff16007986 */ /* 0x0007e6000c101924 */
[C---:B0-----:R-:W-:Y:S01]  /*1c80*/  IMAD.WIDE R14, R29.reuse, 0x4, R22 ;  /* 0x000000041d0e7825 */ /* 0x041fe200078e0216 */
[----:B------:R3:W-:Y:S03]  /*1c90*/  STG.E desc[UR36][R24.64], R28 ;  /* 0x0000001c18007986 */ /* 0x0007e6000c101924 */
[----:B-1----:R-:W-:Y:S01]  /*1ca0*/  IMAD.WIDE R12, R29, 0x4, R24 ;  /* 0x000000041d0c7825 */ /* 0x002fe200078e0218 */
[----:B------:R3:W-:Y:S03]  /*1cb0*/  STG.E desc[UR36][R14.64], RZ ;  /* 0x000000ff0e007986 */ /* 0x0007e6000c101924 */
[----:B------:R-:W-:Y:S01]  /*1cc0*/  VIADD R26, R26, 0x8 ;  /* 0x000000081a1a7836 */ /* 0x000fe20000000000 */
[----:B------:R3:W-:Y:S04]  /*1cd0*/  STG.E desc[UR36][R12.64], R28 ;  /* 0x0000001c0c007986 */ /* 0x0007e8000c101924 */
[----:B------:R-:W-:-:S13]  /*1ce0*/  ISETP.NE.AND P0, PT, R26, RZ, PT ;  /* 0x000000ff1a00720c */ /* 0x000fda0003f05270 */
[----:B---3--:R-:W-:Y:S05]  /*1cf0*/  @P0 BRA `(.L_x_30) ;  /* 0xfffffffc00680947 */ /* 0x008fea000383ffff */
.L_x_29:
[----:B------:R-:W-:Y:S05]  /*1d00*/  BSYNC.RECONVERGENT B1 ;  /* 0x0000000000017941 */ /* 0x000fea0003800200 */
.L_x_28:
[----:B------:R-:W-:Y:S05]  /*1d10*/  @!P1 BRA `(.L_x_27) ;  /* 0x0000000000e89947 */ /* 0x000fea0003800000 */
[----:B------:R-:W-:Y:S01]  /*1d20*/  ISETP.GE.U32.AND P0, PT, R5, 0x4, PT ;  /* 0x000000040500780c */ /* 0x000fe20003f06070 */
[----:B------:R-:W-:Y:S01]  /*1d30*/  BSSY.RECONVERGENT B1, `(.L_x_31) ;  /* 0x000001a000017945 */ /* 0x000fe20003800200 */
[----:B------:R-:W-:-:S04]  /*1d40*/  LOP3.LUT R0, R3, 0x3, RZ, 0xc0, !PT ;  /* 0x0000000303007812 */ /* 0x000fc800078ec0ff */
[----:B------:R-:W-:-:S07]  /*1d50*/  ISETP.NE.AND P1, PT, R0, RZ, PT ;  /* 0x000000ff0000720c */ /* 0x000fce0003f25270 */
[----:B------:R-:W-:Y:S06]  /*1d60*/  @!P0 BRA `(.L_x_32) ;  /* 0x0000000000588947 */ /* 0x000fec0003800000 */
[----:B------:R-:W0:Y:S01]  /*1d70*/  LDC R19, c[0x0][0x3c4] ;  /* 0x0000f100ff137b82 */ /* 0x000e220000000800 */
[----:B------:R-:W-:-:S07]  /*1d80*/  MOV R5, 0xffffffff ;  /* 0xffffffff00057802 */ /* 0x000fce0000000f00 */
[----:B------:R-:W1:Y:S08]  /*1d90*/  LDC.64 R8, c[0x0][0x390] ;  /* 0x0000e400ff087b82 */ /* 0x000e700000000a00 */
[----:B------:R-:W2:Y:S01]  /*1da0*/  LDC.64 R6, c[0x0][0x398] ;  /* 0x0000e600ff067b82 */ /* 0x000ea20000000a00 */
[C---:B0-----:R-:W-:Y:S02]  /*1db0*/  IMAD R21, R27.reuse, R19, R2 ;  /* 0x000000131b157224 */ /* 0x041fe400078e0202 */
[----:B------:R-:W-:-:S02]  /*1dc0*/  VIADD R27, R27, 0x4 ;  /* 0x000000041b1b7836 */ /* 0x000fc40000000000 */
[----:B-1----:R-:W-:-:S05]  /*1dd0*/  IMAD.WIDE R8, R21, 0x4, R8 ;  /* 0x0000000415087825 */ /* 0x002fca00078e0208 */
[----:B------:R0:W-:Y:S01]  /*1de0*/  STG.E desc[UR36][R8.64], RZ ;  /* 0x000000ff08007986 */ /* 0x0001e2000c101924 */
[----:B------:R-:W-:-:S04]  /*1df0*/  IMAD.WIDE R14, R19, 0x4, R8 ;  /* 0x00000004130e7825 */ /* 0x000fc800078e0208 */
[----:B--2---:R-:W-:-:S04]  /*1e00*/  IMAD.WIDE R20, R21, 0x4, R6 ;  /* 0x0000000415147825 */ /* 0x004fc800078e0206 */
[C---:B------:R-:W-:Y:S01]  /*1e10*/  IMAD.WIDE R10, R19.reuse, 0x4, R14 ;  /* 0x00000004130a7825 */ /* 0x040fe200078e020e */
[----:B------:R0:W-:Y:S03]  /*1e20*/  STG.E desc[UR36][R20.64], R5 ;  /* 0x0000000514007986 */ /* 0x0001e6000c101924 */
[C---:B------:R-:W-:Y:S01]  /*1e30*/  IMAD.WIDE R6, R19.reuse, 0x4, R20 ;  /* 0x0000000413067825 */ /* 0x040fe200078e0214 */
[----:B------:R0:W-:Y:S03]  /*1e40*/  STG.E desc[UR36][R14.64], RZ ;  /* 0x000000ff0e007986 */ /* 0x0001e6000c101924 */
[C---:B------:R-:W-:Y:S01]  /*1e50*/  IMAD.WIDE R16, R19.reuse, 0x4, R10 ;  /* 0x0000000413107825 */ /* 0x040fe200078e020a */
[----:B------:R0:W-:Y:S03]  /*1e60*/  STG.E desc[UR36][R6.64], R5 ;  /* 0x0000000506007986 */ /* 0x0001e6000c101924 */
[C---:B------:R-:W-:Y:S01]  /*1e70*/  IMAD.WIDE R12, R19.reuse, 0x4, R6 ;  /* 0x00000004130c7825 */ /* 0x040fe200078e0206 */
[----:B------:R0:W-:Y:S04]  /*1e80*/  STG.E desc[UR36][R10.64], RZ ;  /* 0x000000ff0a007986 */ /* 0x0001e8000c101924 */
[----:B------:R0:W-:Y:S01]  /*1e90*/  STG.E desc[UR36][R12.64], R5 ;  /* 0x000000050c007986 */ /* 0x0001e2000c101924 */
[----:B------:R-:W-:-:S03]  /*1ea0*/  IMAD.WIDE R18, R19, 0x4, R12 ;  /* 0x0000000413127825 */ /* 0x000fc600078e020c */
[----:B------:R0:W-:Y:S04]  /*1eb0*/  STG.E desc[UR36][R16.64], RZ ;  /* 0x000000ff10007986 */ /* 0x0001e8000c101924 */
[----:B------:R0:W-:Y:S02]  /*1ec0*/  STG.E desc[UR36][R18.64], R5 ;  /* 0x0000000512007986 */ /* 0x0001e4000c101924 */
.L_x_32:
[----:B------:R-:W-:Y:S05]  /*1ed0*/  BSYNC.RECONVERGENT B1 ;  /* 0x0000000000017941 */ /* 0x000fea0003800200 */
.L_x_31:
[----:B------:R-:W-:Y:S05]  /*1ee0*/  @!P1 BRA `(.L_x_27) ;  /* 0x0000000000749947 */ /* 0x000fea0003800000 */
[----:B------:R-:W-:Y:S01]  /*1ef0*/  LOP3.LUT R3, R3, 0x1, RZ, 0xc0, !PT ;  /* 0x0000000103037812 */ /* 0x000fe200078ec0ff */
[----:B0-----:R-:W0:Y:S01]  /*1f00*/  LDC.64 R8, c[0x0][0x390] ;  /* 0x0000e400ff087b82 */ /* 0x001e220000000a00 */
[----:B------:R-:W-:Y:S01]  /*1f10*/  ISETP.NE.AND P0, PT, R0, 0x1, PT ;  /* 0x000000010000780c */ /* 0x000fe20003f05270 */
[----:B------:R-:W-:Y:S01]  /*1f20*/  BSSY.RECONVERGENT B1, `(.L_x_33) ;  /* 0x0000013000017945 */ /* 0x000fe20003800200 */
[----:B------:R-:W-:-:S05]  /*1f30*/  ISETP.NE.U32.AND P1, PT, R3, 0x1, PT ;  /* 0x000000010300780c */ /* 0x000fca0003f25070 */
[----:B------:R-:W1:Y:S08]  /*1f40*/  LDC.64 R6, c[0x0][0x398] ;  /* 0x0000e600ff067b82 */ /* 0x000e700000000a00 */
[----:B------:R-:W2:Y:S01]  /*1f50*/  @!P1 LDC R5, c[0x0][0x3c4] ;  /* 0x0000f100ff059b82 */ /* 0x000ea20000000800 */
[----:B------:R-:W-:Y:S05]  /*1f60*/  @!P0 BRA `(.L_x_34) ;  /* 0x0000000000388947 */ /* 0x000fea0003800000 */
[----:B------:R-:W3:Y:S08]  /*1f70*/  LDC R17, c[0x0][0x3c4] ;  /* 0x0000f100ff117b82 */ /* 0x000ef00000000800 */
[----:B------:R-:W4:Y:S08]  /*1f80*/  LDC.64 R10, c[0x0][0x390] ;  /* 0x0000e400ff0a7b82 */ /* 0x000f300000000a00 */
[----:B------:R-:W5:Y:S01]  /*1f90*/  LDC.64 R12, c[0x0][0x398] ;  /* 0x0000e600ff0c7b82 */ /* 0x000f620000000a00 */
[C---:B---3--:R-:W-:Y:S01]  /*1fa0*/  IMAD R3, R27.reuse, R17, R2 ;  /* 0x000000111b037224 */ /* 0x048fe200078e0202 */
[----:B------:R-:W-:-:S03]  /*1fb0*/  IADD3 R27, PT, PT, R27, 0x2, RZ ;  /* 0x000000021b1b7810 */ /* 0x000fc60007ffe0ff */
[----:B----4-:R-:W-:-:S05]  /*1fc0*/  IMAD.WIDE R10, R3, 0x4, R10 ;  /* 0x00000004030a7825 */ /* 0x010fca00078e020a */
[----:B------:R3:W-:Y:S01]  /*1fd0*/  STG.E desc[UR36][R10.64], RZ ;  /* 0x000000ff0a007986 */ /* 0x0007e2000c101924 */
[----:B------:R-:W-:-:S04]  /*1fe0*/  IMAD.WIDE R14, R17, 0x4, R10 ;  /* 0x00000004110e7825 */ /* 0x000fc800078e020a */
[----:B-----5:R-:W-:Y:S01]  /*1ff0*/  IMAD.WIDE R12, R3, 0x4, R12 ;  /* 0x00000004030c7825 */ /* 0x020fe200078e020c */
[----:B------:R-:W-:-:S03]  /*2000*/  MOV R3, 0xffffffff ;  /* 0xffffffff00037802 */ /* 0x000fc60000000f00 */
[----:B------:R-:W-:Y:S02]  /*2010*/  IMAD.WIDE R16, R17, 0x4, R12 ;  /* 0x0000000411107825 */ /* 0x000fe400078e020c */
[----:B------:R3:W-:Y:S04]  /*2020*/  STG.E desc[UR36][R12.64], R3 ;  /* 0x000000030c007986 */ /* 0x0007e8000c101924 */
[----:B------:R3:W-:Y:S04]  /*2030*/  STG.E desc[UR36][R14.64], RZ ;  /* 0x000000ff0e007986 */ /* 0x0007e8000c101924 */
[----:B------:R3:W-:Y:S02]  /*2040*/  STG.E desc[UR36][R16.64], R3 ;  /* 0x0000000310007986 */ /* 0x0007e4000c101924 */
.L_x_34:
[----:B------:R-:W-:Y:S05]  /*2050*/  BSYNC.RECONVERGENT B1 ;  /* 0x0000000000017941 */ /* 0x000fea0003800200 */
.L_x_33:
[----:B--2---:R-:W-:Y:S01]  /*2060*/  @!P1 IMAD R27, R27, R5, R2 ;  /* 0x000000051b1b9224 */ /* 0x004fe200078e0202 */
[----:B---3--:R-:W-:-:S03]  /*2070*/  @!P1 MOV R3, 0xffffffff ;  /* 0xffffffff00039802 */ /* 0x008fc60000000f00 */
[----:B0-----:R-:W-:-:S04]  /*2080*/  @!P1 IMAD.WIDE R8, R27, 0x4, R8 ;  /* 0x000000041b089825 */ /* 0x001fc800078e0208 */
[----:B-1----:R-:W-:Y:S01]  /*2090*/  @!P1 IMAD.WIDE R6, R27, 0x4, R6 ;  /* 0x000000041b069825 */ /* 0x002fe200078e0206 */
[----:B------:R1:W-:Y:S04]  /*20a0*/  @!P1 STG.E desc[UR36][R8.64], RZ ;  /* 0x000000ff08009986 */ /* 0x0003e8000c101924 */
[----:B------:R1:W-:Y:S02]  /*20b0*/  @!P1 STG.E desc[UR36][R6.64], R3 ;  /* 0x0000000306009986 */ /* 0x0003e4000c101924 */
.L_x_27:
[----:B------:R-:W-:Y:S05]  /*20c0*/  BSYNC.RECONVERGENT B0 ;  /* 0x0000000000007941 */ /* 0x000fea0003800200 */
.L_x_26:
[----:B------:R-:W-:Y:S01]  /*20d0*/  ISETP.GE.AND P0, PT, R4, 0x1, PT ;  /* 0x000000010400780c */ /* 0x000fe20003f06270 */
[----:B------:R-:W-:-:S12]  /*20e0*/  IMAD.MOV.U32 R0, RZ, RZ, RZ ;  /* 0x000000ffff007224 */ /* 0x000fd800078e00ff */
[----:B------:R-:W-:Y:S05]  /*20f0*/  @!P0 BRA `(.L_x_35) ;  /* 0x0000000c00508947 */ /* 0x000fea0003800000 */
[C---:B------:R-:W-:Y:S01]  /*2100*/  ISETP.GE.U32.AND P0, PT, R4.reuse, 0x8, PT ;  /* 0x000000080400780c */ /* 0x040fe20003f06070 */
[----:B------:R-:W-:Y:S01]  /*2110*/  HFMA2 R0, -RZ, RZ, 0, 0 ;  /* 0x00000000ff007431 */ /* 0x000fe200000001ff */
[----:B-1----:R-:W-:Y:S02]  /*2120*/  LOP3.LUT R3, R4, 0x7, RZ, 0xc0, !PT ;  /* 0x0000000704037812 */ /* 0x002fe400078ec0ff */
[----:B0-----:R-:W-:-:S09]  /*2130*/  MOV R21, RZ ;  /* 0x000000ff00157202 */ /* 0x001fd20000000f00 */
[----:B------:R-:W-:Y:S05]  /*2140*/  @!P0 BRA `(.L_x_36) ;  /* 0x0000000400b48947 */ /* 0x000fea0003800000 */
[----:B------:R-:W0:Y:S01]  /*2150*/  S2R R6, SR_TID.X ;  /* 0x0000000000067919 */ /* 0x000e220000002100 */
[----:B------:R-:W1:Y:S01]  /*2160*/  LDC R7, c[0x0][0x3c4] ;  /* 0x0000f100ff077b82 */ /* 0x000e620000000800 */
[----:B------:R-:W-:Y:S01]  /*2170*/  LOP3.LUT R4, R4, 0x7ffffff8, RZ, 0xc0, !PT ;  /* 0x7ffffff804047812 */ /* 0x000fe200078ec0ff */
[----:B------:R-:W-:Y:S01]  /*2180*/  BSSY.RECONVERGENT B0, `(.L_x_37) ;  /* 0x0000068000007945 */ /* 0x000fe20003800200 */
[----:B------:R-:W-:Y:S01]  /*2190*/  MOV R0, RZ ;  /* 0x000000ff00007202 */ /* 0x000fe20000000f00 */
[--C-:B------:R-:W-:Y:S01]  /*21a0*/  IMAD.MOV.U32 R20, RZ, RZ, R2.reuse ;  /* 0x000000ffff147224 */ /* 0x100fe200078e0002 */
[----:B------:R-:W-:Y:S01]  /*21b0*/  IADD3 R22, PT, PT, -R4, RZ, RZ ;  /* 0x000000ff04167210 */ /* 0x000fe20007ffe1ff */
[C-C-:B-1----:R-:W-:Y:S01]  /*21c0*/  IMAD R8, R7.reuse, 0x3, R2.reuse ;  /* 0x0000000307087824 */ /* 0x142fe200078e0202 */
[C---:B------:R-:W-:Y:S01]  /*21d0*/  LEA R9, R7.reuse, R2, 0x2 ;  /* 0x0000000207097211 */ /* 0x040fe200078e10ff */
[C-C-:B------:R-:W-:Y:S02]  /*21e0*/  IMAD R10, R7.reuse, 0x5, R2.reuse ;  /* 0x00000005070a7824 */ /* 0x140fe400078e0202 */
[----:B------:R-:W-:-:S02]  /*21f0*/  IMAD R11, R7, 0x6, R2 ;  /* 0x00000006070b7824 */ /* 0x000fc400078e0202 */
[C---:B------:R-:W-:Y:S01]  /*2200*/  IMAD R12, R7.reuse, 0x7, R2 ;  /* 0x00000007070c7824 */ /* 0x040fe200078e0202 */
[C---:B0-----:R-:W-:Y:S02]  /*2210*/  IADD3 R5, PT, PT, R7.reuse, UR38, R6 ;  /* 0x0000002607057c10 */ /* 0x041fe4000fffe006 */
[----:B------:R-:W-:-:S07]  /*2220*/  LEA R6, R7, R2, 0x1 ;  /* 0x0000000207067211 */ /* 0x000fce00078e08ff */
.L_x_38:
[----:B------:R-:W0:Y:S08]  /*2230*/  LDC.64 R14, c[0x0][0x398] ;  /* 0x0000e600ff0e7b82 */ /* 0x000e300000000a00 */
[----:B------:R-:W1:Y:S01]  /*2240*/  LDC R21, c[0x0][0x3c4] ;  /* 0x0000f100ff157b82 */ /* 0x000e620000000800 */
[----:B0-----:R-:W-:-:S05]  /*2250*/  IMAD.WIDE R24, R20, 0x4, R14 ;  /* 0x0000000414187825 */ /* 0x001fca00078e020e */
[----:B------:R-:W2:Y:S01]  /*2260*/  LDG.E R13, desc[UR36][R24.64] ;  /* 0x00000024180d7981 */ /* 0x000ea2000c1e1900 */
[----:B-1----:R-:W-:-:S05]  /*2270*/  IMAD.WIDE R28, R21, 0x4, R24 ;  /* 0x00000004151c7825 */ /* 0x002fca00078e0218 */
[----:B------:R-:W3:Y:S01]  /*2280*/  LDG.E R23, desc[UR36][R28.64] ;  /* 0x000000241c177981 */ /* 0x000ee2000c1e1900 */
[----:B------:R-:W-:-:S05]  /*2290*/  IMAD.WIDE R14, R21, 0x4, R28 ;  /* 0x00000004150e7825 */ /* 0x000fca00078e021c */
[----:B------:R0:W4:Y:S02]  /*22a0*/  LDG.E R7, desc[UR36][R14.64] ;  /* 0x000000240e077981 */ /* 0x000124000c1e1900 */
[----:B0-----:R-:W-:Y:S01]  /*22b0*/  IMAD.WIDE R14, R21, 0x4, R14 ;  /* 0x00000004150e7825 */ /* 0x001fe200078e020e */
[----:B--2---:R-:W-:Y:S02]  /*22c0*/  ISETP.NE.AND P2, PT, R13, -0x1, PT ;  /* 0xffffffff0d00780c */ /* 0x004fe40003f45270 */
[----:B---3--:R-:W-:-:S11]  /*22d0*/  ISETP.NE.AND P3, PT, R23, -0x1, PT ;  /* 0xffffffff1700780c */ /* 0x008fd60003f65270 */
[----:B------:R-:W0:Y:S01]  /*22e0*/  @P2 LDC.64 R26, c[0x0][0x390] ;  /* 0x0000e400ff1a2b82 */ /* 0x000e220000000a00 */
[----:B----4-:R-:W-:-:S07]  /*22f0*/  ISETP.NE.AND P4, PT, R7, -0x1, PT ;  /* 0xffffffff0700780c */ /* 0x010fce0003f85270 */
[----:B------:R-:W1:Y:S08]  /*2300*/  @P3 LDC.64 R16, c[0x0][0x388] ;  /* 0x0000e200ff103b82 */ /* 0x000e700000000a00 */
[----:B------:R-:W2:Y:S08]  /*2310*/  @P2 LDC.64 R18, c[0x0][0x388] ;  /* 0x0000e200ff122b82 */ /* 0x000eb00000000a00 */
[----:B------:R-:W3:Y:S01]  /*2320*/  @P3 LDC.64 R24, c[0x0][0x390] ;  /* 0x0000e400ff183b82 */ /* 0x000ee20000000a00 */
[----:B0-----:R-:W-:-:S02]  /*2330*/  @P2 IMAD.WIDE R28, R20, 0x4, R26 ;  /* 0x00000004141c2825 */ /* 0x001fc400078e021a */
[----:B------:R0:W4:Y:S04]  /*2340*/  LDG.E R26, desc[UR36][R14.64] ;  /* 0x000000240e1a7981 */ /* 0x000128000c1e1900 */
[----:B------:R-:W5:Y:S01]  /*2350*/  @P2 LDG.E R29, desc[UR36][R28.64] ;  /* 0x000000241c1d2981 */ /* 0x000f62000c1e1900 */
[----:B-1----:R-:W-:-:S04]  /*2360*/  @P3 IMAD.WIDE R16, R23, 0x4, R16 ;  /* 0x0000000417103825 */ /* 0x002fc800078e0210 */
[----:B--2---:R-:W-:Y:S01]  /*2370*/  @P2 IMAD.WIDE R18, R13, 0x4, R18 ;  /* 0x000000040d122825 */ /* 0x004fe200078e0212 */
[----:B------:R1:W2:Y:S03]  /*2380*/  @P3 LDG.E R28, desc[UR36][R16.64] ;  /* 0x00000024101c3981 */ /* 0x0002a6000c1e1900 */
[----:B0-----:R-:W-:Y:S01]  /*2390*/  IMAD.WIDE R14, R21, 0x4, R14 ;  /* 0x00000004150e7825 */ /* 0x001fe200078e020e */
[----:B------:R0:W5:Y:S01]  /*23a0*/  @P2 LDG.E R13, desc[UR36][R18.64] ;  /* 0x00000024120d2981 */ /* 0x000162000c1e1900 */
[----:B-1----:R-:W1:Y:S02]  /*23b0*/  @P4 LDC.64 R16, c[0x0][0x390] ;  /* 0x0000e400ff104b82 */ /* 0x002e640000000a00 */
[----:B---3--:R-:W-:-:S05]  /*23c0*/  @P3 IMAD.WIDE R24, R5, 0x4, R24 ;  /* 0x0000000405183825 */ /* 0x008fca00078e0218 */
[----:B------:R-:W2:Y:S01]  /*23d0*/  @P3 LDG.E R27, desc[UR36][R24.64] ;  /* 0x00000024181b3981 */ /* 0x000ea2000c1e1900 */
[----:B0-----:R-:W0:Y:S03]  /*23e0*/  @P4 LDC.64 R18, c[0x0][0x388] ;  /* 0x0000e200ff124b82 */ /* 0x001e260000000a00 */
[----:B------:R3:W2:Y:S02]  /*23f0*/  LDG.E R25, desc[UR36][R14.64] ;  /* 0x000000240e197981 */ /* 0x0006a4000c1e1900 */
[----:B---3--:R-:W-:-:S05]  /*2400*/  IMAD.WIDE R14, R21, 0x4, R14 ;  /* 0x00000004150e7825 */ /* 0x008fca00078e020e */
[----:B------:R-:W3:Y:S01]  /*2410*/  LDG.E R24, desc[UR36][R14.64] ;  /* 0x000000240e187981 */ /* 0x000ee2000c1e1900 */
[----:B-1----:R-:W-:-:S04]  /*2420*/  @P4 IMAD.WIDE R16, R6, 0x4, R16 ;  /* 0x0000000406104825 */ /* 0x002fc800078e0210 */
[----:B0-----:R-:W-:Y:S01]  /*2430*/  @P4 IMAD.WIDE R18, R7, 0x4, R18 ;  /* 0x0000000407124825 */ /* 0x001fe200078e0212 */
[----:B------:R0:W3:Y:S04]  /*2440*/  @P4 LDG.E R23, desc[UR36][R16.64] ;  /* 0x0000002410174981 */ /* 0x0000e8000c1e1900 */
[----:B------:R1:W3:Y:S01]  /*2450*/  @P4 LDG.E R7, desc[UR36][R18.64] ;  /* 0x0000002412074981 */ /* 0x0002e2000c1e1900 */
[----:B0-----:R-:W-:-:S05]  /*2460*/  IMAD.WIDE R16, R21, 0x4, R14 ;  /* 0x0000000415107825 */ /* 0x001fca00078e020e */
[----:B------:R-:W3:Y:S01]  /*2470*/  LDG.E R14, desc[UR36][R16.64] ;  /* 0x00000024100e7981 */ /* 0x000ee2000c1e1900 */
[----:B-1----:R-:W-:-:S05]  /*2480*/  IMAD.WIDE R18, R21, 0x4, R16 ;  /* 0x0000000415127825 */ /* 0x002fca00078e0210 */
[----:B------:R0:W3:Y:S01]  /*2490*/  LDG.E R15, desc[UR36][R18.64] ;  /* 0x00000024120f7981 */ /* 0x0000e2000c1e1900 */
[----:B----4-:R-:W-:-:S13]  /*24a0*/  ISETP.NE.AND P1, PT, R26, -0x1, PT ;  /* 0xffffffff1a00780c */ /* 0x010fda0003f25270 */
[----:B0-----:R-:W0:Y:S01]  /*24b0*/  @P1 LDC.64 R18, c[0x0][0x388] ;  /* 0x0000e200ff121b82 */ /* 0x001e220000000a00 */
[----:B-----5:R-:W-:-:S07]  /*24c0*/  @P2 FFMA R0, R29, R13, R0 ;  /* 0x0000000d1d002223 */ /* 0x020fce0000000000 */
[----:B------:R-:W1:Y:S01]  /*24d0*/  @P1 LDC.64 R16, c[0x0][0x390] ;  /* 0x0000e400ff101b82 */ /* 0x000e620000000a00 */
[----:B--2---:R-:W-:Y:S01]  /*24e0*/  ISETP.NE.AND P0, PT, R25, -0x1, PT ;  /* 0xffffffff1900780c */ /* 0x004fe20003f05270 */
[----:B------:R-:W-:Y:S01]  /*24f0*/  @P3 FFMA R0, R27, R28, R0 ;  /* 0x0000001c1b003223 */ /* 0x000fe20000000000 */
[----:B0-----:R-:W-:-:S11]  /*2500*/  @P1 IMAD.WIDE R26, R26, 0x4, R18 ;  /* 0x000000041a1a1825 */ /* 0x001fd600078e0212 */
[----:B------:R-:W0:Y:S01]  /*2510*/  @P0 LDC.64 R28, c[0x0][0x388] ;  /* 0x0000e200ff1c0b82 */ /* 0x000e220000000a00 */
[----:B---3--:R-:W-:-:S13]  /*2520*/  ISETP.NE.AND P2, PT, R24, -0x1, PT ;  /* 0xffffffff1800780c */ /* 0x008fda0003f45270 */
[----:B------:R-:W2:Y:S01]  /*2530*/  @P2 LDC.64 R18, c[0x0][0x388] ;  /* 0x0000e200ff122b82 */ /* 0x000ea20000000a00 */
[----:B------:R-:W-:Y:S01]  /*2540*/  @P4 FFMA R0, R23, R7, R0 ;  /* 0x0000000717004223 */ /* 0x000fe20000000000 */
[----:B-1----:R-:W-:Y:S01]  /*2550*/  @P1 IMAD.WIDE R16, R8, 0x4, R16 ;  /* 0x0000000408101825 */ /* 0x002fe200078e0210 */
[----:B------:R-:W3:Y:S04]  /*2560*/  @P1 LDG.E R7, desc[UR36][R26.64] ;  /* 0x000000241a071981 */ /* 0x000ee8000c1e1900 */
[----:B------:R1:W3:Y:S01]  /*2570*/  @P1 LDG.E R23, desc[UR36][R16.64] ;  /* 0x0000002410171981 */ /* 0x0002e2000c1e1900 */
[----:B------:R-:W-:Y:S01]  /*2580*/  ISETP.NE.AND P4, PT, R15, -0x1, PT ;  /* 0xffffffff0f00780c */ /* 0x000fe20003f85270 */
[----:B0-----:R-:W-:Y:S01]  /*2590*/  @P0 IMAD.WIDE R28, R25, 0x4, R28 ;  /* 0x00000004191c0825 */ /* 0x001fe200078e021c */
[----:B-1----:R-:W0:Y:S04]  /*25a0*/  @P0 LDC.64 R16, c[0x0][0x390] ;  /* 0x0000e400ff100b82 */ /* 0x002e280000000a00 */
[----:B------:R1:W4:Y:S01]  /*25b0*/  @P0 LDG.E R13, desc[UR36][R28.64] ;  /* 0x000000241c0d0981 */ /* 0x000322000c1e1900 */
[----:B--2---:R-:W-:-:S03]  /*25c0*/  @P2 IMAD.WIDE R24, R24, 0x4, R18 ;  /* 0x0000000418182825 */ /* 0x004fc600078e0212 */
[----:B------:R-:W2:Y:S01]  /*25d0*/  @P2 LDC.64 R18, c[0x0][0x390] ;  /* 0x0000e400ff122b82 */ /* 0x000ea20000000a00 */
[----:B------:R-:W-:Y:S02]  /*25e0*/  ISETP.NE.AND P3, PT, R14, -0x1, PT ;  /* 0xffffffff0e00780c */ /* 0x000fe40003f65270 */
[----:B------:R-:W5:Y:S05]  /*25f0*/  @P2 LDG.E R24, desc[UR36][R24.64] ;  /* 0x0000002418182981 */ /* 0x000f6a000c1e1900 */
[----:B-1----:R-:W1:Y:S01]  /*2600*/  @P4 LDC.64 R28, c[0x0][0x388] ;  /* 0x0000e200ff1c4b82 */ /* 0x002e620000000a00 */
[----:B0-----:R-:W-:-:S06]  /*2610*/  @P0 IMAD.WIDE R26, R9, 0x4, R16 ;  /* 0x00000004091a0825 */ /* 0x001fcc00078e0210 */
[----:B------:R-:W4:Y:S01]  /*2620*/  @P0 LDG.E R27, desc[UR36][R26.64] ;  /* 0x000000241a1b0981 */ /* 0x000f22000c1e1900 */
[----:B--2---:R-:W-:Y:S02]  /*2630*/  @P2 IMAD.WIDE R16, R10, 0x4, R18 ;  /* 0x000000040a102825 */ /* 0x004fe400078e0212 */
[----:B------:R-:W0:Y:S03]  /*2640*/  @P3 LDC.64 R18, c[0x0][0x390] ;  /* 0x0000e400ff123b82 */ /* 0x000e260000000a00 */
[----:B------:R2:W5:Y:S01]  /*2650*/  @P2 LDG.E R25, desc[UR36][R16.64] ;  /* 0x0000002410192981 */ /* 0x000562000c1e1900 */
[----:B-1----:R-:W-:-:S05]  /*2660*/  @P4 IMAD.WIDE R28, R15, 0x4, R28 ;  /* 0x000000040f1c4825 */ /* 0x002fca00078e021c */
[----:B------:R1:W5:Y:S01]  /*2670*/  @P4 LDG.E R26, desc[UR36][R28.64] ;  /* 0x000000241c1a4981 */ /* 0x000362000c1e1900 */
[----:B--2---:R-:W2:Y:S08]  /*2680*/  @P4 LDC.64 R16, c[0x0][0x390] ;  /* 0x0000e400ff104b82 */ /* 0x004eb00000000a00 */
[----:B-1----:R-:W1:Y:S01]  /*2690*/  @P3 LDC.64 R28, c[0x0][0x388] ;  /* 0x0000e200ff1c3b82 */ /* 0x002e620000000a00 */
[----:B0-----:R-:W-:-:S06]  /*26a0*/  @P3 IMAD.WIDE R18, R11, 0x4, R18 ;  /* 0x000000040b123825 */ /* 0x001fcc00078e0212 */
[----:B------:R-:W5:Y:S01]  /*26b0*/  @P3 LDG.E R19, desc[UR36][R18.64] ;  /* 0x0000002412133981 */ /* 0x000f62000c1e1900 */
[----:B--2---:R-:W-:-:S06]  /*26c0*/  @P4 IMAD.WIDE R16, R12, 0x4, R16 ;  /* 0x000000040c104825 */ /* 0x004fcc00078e0210 */
[----:B------:R-:W2:Y:S01]  /*26d0*/  @P4 LDG.E R17, desc[UR36][R16.64] ;  /* 0x0000002410114981 */ /* 0x000ea2000c1e1900 */
[----:B-1----:R-:W-:-:S06]  /*26e0*/  @P3 IMAD.WIDE R14, R14, 0x4, R28 ;  /* 0x000000040e0e3825 */ /* 0x002fcc00078e021c */
[----:B------:R-:W2:Y:S01]  /*26f0*/  @P3 LDG.E R14, desc[UR36][R14.64] ;  /* 0x000000240e0e3981 */ /* 0x000ea2000c1e1900 */
[----:B------:R-:W-:Y:S01]  /*2700*/  VIADD R22, R22, 0x8 ;  /* 0x0000000816167836 */ /* 0x000fe20000000000 */
[C---:B------:R-:W-:Y:S01]  /*2710*/  LEA R20, R21.reuse, R20, 0x3 ;  /* 0x0000001415147211 */ /* 0x040fe200078e18ff */
[C---:B------:R-:W-:Y:S01]  /*2720*/  IMAD R8, R21.reuse, 0x8, R8 ;  /* 0x0000000815087824 */ /* 0x040fe200078e0208 */
[C---:B------:R-:W-:Y:S01]  /*2730*/  LEA R5, R21.reuse, R5, 0x3 ;  /* 0x0000000515057211 */ /* 0x040fe200078e18ff */
[C---:B------:R-:W-:Y:S01]  /*2740*/  IMAD R12, R21.reuse, 0x8, R12 ;  /* 0x00000008150c7824 */ /* 0x040fe200078e020c */
[C---:B------:R-:W-:Y:S02]  /*2750*/  LEA R6, R21.reuse, R6, 0x3 ;  /* 0x0000000615067211 */ /* 0x040fe400078e18ff */
[C---:B------:R-:W-:Y:S02]  /*2760*/  LEA R9, R21.reuse, R9, 0x3 ;  /* 0x0000000915097211 */ /* 0x040fe400078e18ff */
[----:B------:R-:W-:-:S02]  /*2770*/  LEA R10, R21, R10, 0x3 ;  /* 0x0000000a150a7211 */ /* 0x000fc400078e18ff */
[----:B------:R-:W-:Y:S01]  /*2780*/  LEA R11, R21, R11, 0x3 ;  /* 0x0000000b150b7211 */ /* 0x000fe200078e18ff */
[----:B---3--:R-:W-:-:S04]  /*2790*/  @P1 FFMA R0, R23, R7, R0 ;  /* 0x0000000717001223 */ /* 0x008fc80000000000 */
[----:B----4-:R-:W-:Y:S01]  /*27a0*/  @P0 FFMA R0, R27, R13, R0 ;  /* 0x0000000d1b000223 */ /* 0x010fe20000000000 */
[----:B------:R-:W-:-:S03]  /*27b0*/  ISETP.NE.AND P0, PT, R22, RZ, PT ;  /* 0x000000ff1600720c */ /* 0x000fc60003f05270 */
[----:B-----5:R-:W-:-:S04]  /*27c0*/  @P2 FFMA R0, R25, R24, R0 ;  /* 0x0000001819002223 */ /* 0x020fc80000000000 */
[----:B--2---:R-:W-:-:S04]  /*27d0*/  @P3 FFMA R0, R19, R14, R0 ;  /* 0x0000000e13003223 */ /* 0x004fc80000000000 */
[----:B------:R-:W-:Y:S02]  /*27e0*/  @P4 FFMA R0, R17, R26, R0 ;  /* 0x0000001a11004223 */ /* 0x000fe40000000000 */
[----:B------:R-:W-:Y:S05]  /*27f0*/  @P0 BRA `(.L_x_38) ;  /* 0xfffffff8008c0947 */ /* 0x000fea000383ffff */
[----:B------:R-:W-:Y:S05]  /*2800*/  BSYNC.RECONVERGENT B0 ;  /* 0x0000000000007941 */ /* 0x000fea0003800200 */
.L_x_37:
[----:B------:R-:W-:-:S07]  /*2810*/  MOV R21, R4 ;  /* 0x0000000400157202 */ /* 0x000fce0000000f00 */
.L_x_36:
[----:B------:R-:W-:-:S13]  /*2820*/  ISETP.NE.AND P0, PT, R3, RZ, PT ;  /* 0x000000ff0300720c */ /* 0x000fda0003f05270 */
[----:B------:R-:W-:Y:S05]  /*2830*/  @!P0 BRA `(.L_x_35) ;  /* 0x0000000400808947 */ /* 0x000fea0003800000 */
[----:B------:R-:W0:Y:S01]  /*2840*/  LDCU UR4, c[0x0][0x3c0] ;  /* 0x00007800ff0477ac */ /* 0x000e220008000800 */
[----:B------:R-:W-:Y:S01]  /*2850*/  ISETP.GE.U32.AND P0, PT, R3, 0x4, PT ;  /* 0x000000040300780c */ /* 0x000fe20003f06070 */
[----:B0-----:R-:W-:-:S04]  /*2860*/  ULOP3.LUT UR5, UR4, 0x3, URZ, 0xc0, !UPT ;  /* 0x0000000304057892 */ /* 0x001fc8000f8ec0ff */
[----:B------:R-:W-:-:S08]  /*2870*/  UISETP.NE.AND UP0, UPT, UR5, URZ, UPT ;  /* 0x000000ff0500728c */ /* 0x000fd0000bf05270 */
[----:B------:R-:W-:Y:S05]  /*2880*/  @!P0 BRA `(.L_x_39) ;  /* 0x0000000000bc8947 */ /* 0x000fea0003800000 */
[----:B------:R-:W0:Y:S08]  /*2890*/  LDC R3, c[0x0][0x3c4] ;  /* 0x0000f100ff037b82 */ /* 0x000e300000000800 */
[----:B------:R-:W1:Y:S01]  /*28a0*/  LDC.64 R4, c[0x0][0x398] ;  /* 0x0000e600ff047b82 */ /* 0x000e620000000a00 */
[----:B0-----:R-:W-:-:S04]  /*28b0*/  IMAD R20, R21, R3, R2 ;  /* 0x0000000315147224 */ /* 0x001fc800078e0202 */
[----:B-1----:R-:W-:-:S05]  /*28c0*/  IMAD.WIDE R4, R20, 0x4, R4 ;  /* 0x0000000414047825 */ /* 0x002fca00078e0204 */
[----:B------:R-:W2:Y:S01]  /*28d0*/  LDG.E R29, desc[UR36][R4.64] ;  /* 0x00000024041d7981 */ /* 0x000ea2000c1e1900 */
[----:B------:R-:W-:-:S05]  /*28e0*/  IMAD.WIDE R6, R3, 0x4, R4 ;  /* 0x0000000403067825 */ /* 0x000fca00078e0204 */
[----:B------:R-:W3:Y:S01]  /*28f0*/  LDG.E R27, desc[UR36][R6.64] ;  /* 0x00000024061b7981 */ /* 0x000ee2000c1e1900 */
[----:B------:R-:W-:-:S05]  /*2900*/  IMAD.WIDE R8, R3, 0x4, R6 ;  /* 0x0000000403087825 */ /* 0x000fca00078e0206 */
[----:B------:R-:W4:Y:S01]  /*2910*/  LDG.E R25, desc[UR36][R8.64] ;  /* 0x0000002408197981 */ /* 0x000f22000c1e1900 */
[----:B------:R-:W-:-:S05]  /*2920*/  IMAD.WIDE R10, R3, 0x4, R8 ;  /* 0x00000004030a7825 */ /* 0x000fca00078e0208 */
[----:B------:R-:W5:Y:S01]  /*2930*/  LDG.E R23, desc[UR36][R10.64] ;  /* 0x000000240a177981 */ /* 0x000f62000c1e1900 */
[----:B------:R-:W-:Y:S02]  /*2940*/  IADD3 R22, PT, PT, R20, R3, RZ ;  /* 0x0000000314167210 */ /* 0x000fe40007ffe0ff */
[----:B--2---:R-:W-:Y:S02]  /*2950*/  ISETP.NE.AND P0, PT, R29, -0x1, PT ;  /* 0xffffffff1d00780c */ /* 0x004fe40003f05270 */
[----:B---3--:R-:W-:Y:S02]  /*2960*/  ISETP.NE.AND P1, PT, R27, -0x1, PT ;  /* 0xffffffff1b00780c */ /* 0x008fe40003f25270 */
[----:B----4-:R-:W-:-:S09]  /*2970*/  ISETP.NE.AND P2, PT, R25, -0x1, PT ;  /* 0xffffffff1900780c */ /* 0x010fd20003f45270 */
[----:B------:R-:W0:Y:S01]  /*2980*/  @P0 LDC.64 R14, c[0x0][0x388] ;  /* 0x0000e200ff0e0b82 */ /* 0x000e220000000a00 */
[----:B-----5:R-:W-:-:S07]  /*2990*/  ISETP.NE.AND P3, PT, R23, -0x1, PT ;  /* 0xffffffff1700780c */ /* 0x020fce0003f65270 */
[----:B------:R-:W1:Y:S08]  /*29a0*/  @P0 LDC.64 R18, c[0x0][0x390] ;  /* 0x0000e400ff120b82 */ /* 0x000e700000000a00 */
[----:B------:R-:W2:Y:S08]  /*29b0*/  @P1 LDC.64 R16, c[0x0][0x388] ;  /* 0x0000e200ff101b82 */ /* 0x000eb00000000a00 */
[----:B------:R-:W3:Y:S08]  /*29c0*/  @P1 LDC.64 R4, c[0x0][0x390] ;  /* 0x0000e400ff041b82 */ /* 0x000ef00000000a00 */
[----:B------:R-:W4:Y:S08]  /*29d0*/  @P2 LDC.64 R6, c[0x0][0x390] ;  /* 0x0000e400ff062b82 */ /* 0x000f300000000a00 */
[----:B------:R-:W5:Y:S08]  /*29e0*/  @P2 LDC.64 R8, c[0x0][0x388] ;  /* 0x0000e200ff082b82 */ /* 0x000f700000000a00 */
[----:B------:R-:W5:Y:S08]  /*29f0*/  @P3 LDC.64 R10, c[0x0][0x388] ;  /* 0x0000e200ff0a3b82 */ /* 0x000f700000000a00 */
[----:B------:R-:W5:Y:S01]  /*2a00*/  @P3 LDC.64 R12, c[0x0][0x390] ;  /* 0x0000e400ff0c3b82 */ /* 0x000f620000000a00 */
[----:B0-----:R-:W-:-:S04]  /*2a10*/  @P0 IMAD.WIDE R14, R29, 0x4, R14 ;  /* 0x000000041d0e0825 */ /* 0x001fc800078e020e */
[----:B-1----:R-:W-:Y:S01]  /*2a20*/  @P0 IMAD.WIDE R18, R20, 0x4, R18 ;  /* 0x0000000414120825 */ /* 0x002fe200078e0212 */
[C---:B------:R-:W-:Y:S01]  /*2a30*/  IADD3 R20, PT, PT, R22.reuse, R3, RZ ;  /* 0x0000000316147210 */ /* 0x040fe20007ffe0ff */
[----:B------:R-:W5:Y:S02]  /*2a40*/  @P0 LDG.E R15, desc[UR36][R14.64] ;  /* 0x000000240e0f0981 */ /* 0x000f64000c1e1900 */
[----:B--2---:R-:W-:Y:S02]  /*2a50*/  @P1 IMAD.WIDE R16, R27, 0x4, R16 ;  /* 0x000000041b101825 */ /* 0x004fe400078e0210 */
[----:B------:R-:W2:Y:S02]  /*2a60*/  @P0 LDG.E R19, desc[UR36][R18.64] ;  /* 0x0000002412130981 */ /* 0x000ea4000c1e1900 */
[----:B---3--:R-:W-:Y:S02]  /*2a70*/  @P1 IMAD.WIDE R4, R22, 0x4, R4 ;  /* 0x0000000416041825 */ /* 0x008fe400078e0204 */
[----:B------:R-:W3:Y:S02]  /*2a80*/  @P1 LDG.E R17, desc[UR36][R16.64] ;  /* 0x0000002410111981 */ /* 0x000ee4000c1e1900 */
[----:B----4-:R-:W-:-:S02]  /*2a90*/  @P2 IMAD.WIDE R6, R20, 0x4, R6 ;  /* 0x0000000414062825 */ /* 0x010fc400078e0206 */
[----:B------:R-:W3:Y:S02]  /*2aa0*/  @P1 LDG.E R5, desc[UR36][R4.64] ;  /* 0x0000002404051981 */ /* 0x000ee4000c1e1900 */
[----:B------:R-:W-:Y:S02]  /*2ab0*/  @P3 IMAD.IADD R3, R20, 0x1, R3 ;  /* 0x0000000114033824 */ /* 0x000fe400078e0203 */
[----:B-----5:R-:W-:Y:S01]  /*2ac0*/  @P2 IMAD.WIDE R8, R25, 0x4, R8 ;  /* 0x0000000419082825 */ /* 0x020fe200078e0208 */
[----:B------:R-:W4:Y:S03]  /*2ad0*/  @P2 LDG.E R7, desc[UR36][R6.64] ;  /* 0x0000002406072981 */ /* 0x000f26000c1e1900 */
[----:B------:R-:W-:Y:S02]  /*2ae0*/  @P3 IMAD.WIDE R10, R23, 0x4, R10 ;  /* 0x00000004170a3825 */ /* 0x000fe400078e020a */
[----:B------:R-:W4:Y:S02]  /*2af0*/  @P2 LDG.E R8, desc[UR36][R8.64] ;  /* 0x0000002408082981 */ /* 0x000f24000c1e1900 */
[----:B------:R-:W-:-:S02]  /*2b00*/  @P3 IMAD.WIDE R12, R3, 0x4, R12 ;  /* 0x00000004030c3825 */ /* 0x000fc400078e020c */
[----:B------:R-:W5:Y:S04]  /*2b10*/  @P3 LDG.E R10, desc[UR36][R10.64] ;  /* 0x000000240a0a3981 */ /* 0x000f68000c1e1900 */
[----:B------:R-:W5:Y:S01]  /*2b20*/  @P3 LDG.E R13, desc[UR36][R12.64] ;  /* 0x000000240c0d3981 */ /* 0x000f62000c1e1900 */
[----:B------:R-:W-:Y:S01]  /*2b30*/  IADD3 R21, PT, PT, R21, 0x4, RZ ;  /* 0x0000000415157810 */ /* 0x000fe20007ffe0ff */
[----:B--2---:R-:W-:-:S04]  /*2b40*/  @P0 FFMA R0, R19, R15, R0 ;  /* 0x0000000f13000223 */ /* 0x004fc80000000000 */
[----:B---3--:R-:W-:-:S04]  /*2b50*/  @P1 FFMA R0, R5, R17, R0 ;  /* 0x0000001105001223 */ /* 0x008fc80000000000 */
[----:B----4-:R-:W-:-:S04]  /*2b60*/  @P2 FFMA R0, R7, R8, R0 ;  /* 0x0000000807002223 */ /* 0x010fc80000000000 */
[----:B-----5:R-:W-:-:S07]  /*2b70*/  @P3 FFMA R0, R13, R10, R0 ;  /* 0x0000000a0d003223 */ /* 0x020fce0000000000 */
.L_x_39:
[----:B------:R-:W-:Y:S05]  /*2b80*/  BRA.U !UP0, `(.L_x_35) ;  /* 0x0000000108ac7547 */ /* 0x000fea000b800000 */
[----:B------:R-:W-:Y:S02]  /*2b90*/  UISETP.NE.AND UP0, UPT, UR5, 0x1, UPT ;  /* 0x000000010500788c */ /* 0x000fe4000bf05270 */
[----:B------:R-:W-:-:S04]  /*2ba0*/  ULOP3.LUT UR4, UR4, 0x1, URZ, 0xc0, !UPT ;  /* 0x0000000104047892 */ /* 0x000fc8000f8ec0ff */
[----:B------:R-:W-:-:S03]  /*2bb0*/  UISETP.NE.U32.AND UP1, UPT, UR4, 0x1, UPT ;  /* 0x000000010400788c */ /* 0x000fc6000bf25070 */
[----:B------:R-:W-:Y:S08]  /*2bc0*/  BRA.U !UP0, `(.L_x_40) ;  /* 0x0000000108647547 */ /* 0x000ff0000b800000 */
[----:B------:R-:W0:Y:S08]  /*2bd0*/  LDC R3, c[0x0][0x3c4] ;  /* 0x0000f100ff037b82 */ /* 0x000e300000000800 */
[----:B------:R-:W1:Y:S01]  /*2be0*/  LDC.64 R10, c[0x0][0x398] ;  /* 0x0000e600ff0a7b82 */ /* 0x000e620000000a00 */
[----:B0-----:R-:W-:-:S04]  /*2bf0*/  IMAD R19, R21, R3, R2 ;  /* 0x0000000315137224 */ /* 0x001fc800078e0202 */
[----:B-1----:R-:W-:-:S05]  /*2c00*/  IMAD.WIDE R10, R19, 0x4, R10 ;  /* 0x00000004130a7825 */ /* 0x002fca00078e020a */
[----:B------:R-:W2:Y:S01]  /*2c10*/  LDG.E R17, desc[UR36][R10.64] ;  /* 0x000000240a117981 */ /* 0x000ea2000c1e1900 */
[----:B------:R-:W-:-:S06]  /*2c20*/  IMAD.WIDE R12, R3, 0x4, R10 ;  /* 0x00000004030c7825 */ /* 0x000fcc00078e020a */
[----:B------:R-:W3:Y:S01]  /*2c30*/  LDG.E R13, desc[UR36][R12.64] ;  /* 0x000000240c0d7981 */ /* 0x000ee2000c1e1900 */
[----:B--2---:R-:W-:Y:S02]  /*2c40*/  ISETP.NE.AND P0, PT, R17, -0x1, PT ;  /* 0xffffffff1100780c */ /* 0x004fe40003f05270 */
[----:B---3--:R-:W-:-:S11]  /*2c50*/  ISETP.NE.AND P1, PT, R13, -0x1, PT ;  /* 0xffffffff0d00780c */ /* 0x008fd60003f25270 */
[----:B------:R-:W0:Y:S02]  /*2c60*/  @P0 LDC.64 R8, c[0x0][0x390] ;  /* 0x0000e400ff080b82 */ /* 0x000e240000000a00 */
[----:B------:R-:W-:-:S06]  /*2c70*/  @P1 IADD3 R3, PT, PT, R19, R3, RZ ;  /* 0x0000000313031210 */ /* 0x000fcc0007ffe0ff */
[----:B------:R-:W1:Y:S08]  /*2c80*/  @P0 LDC.64 R14, c[0x0][0x388] ;  /* 0x0000e200ff0e0b82 */ /* 0x000e700000000a00 */
[----:B------:R-:W2:Y:S08]  /*2c90*/  @P1 LDC.64 R6, c[0x0][0x390] ;  /* 0x0000e400ff061b82 */ /* 0x000eb00000000a00 */
[----:B------:R-:W3:Y:S01]  /*2ca0*/  @P1 LDC.64 R4, c[0x0][0x388] ;  /* 0x0000e200ff041b82 */ /* 0x000ee20000000a00 */
[----:B0-----:R-:W-:-:S06]  /*2cb0*/  @P0 IMAD.WIDE R8, R19, 0x4, R8 ;  /* 0x0000000413080825 */ /* 0x001fcc00078e0208 */
[----:B------:R-:W4:Y:S01]  /*2cc0*/  @P0 LDG.E R9, desc[UR36][R8.64] ;  /* 0x0000002408090981 */ /* 0x000f22000c1e1900 */
[----:B-1----:R-:W-:-:S06]  /*2cd0*/  @P0 IMAD.WIDE R10, R17, 0x4, R14 ;  /* 0x00000004110a0825 */ /* 0x002fcc00078e020e */
[----:B------:R-:W4:Y:S01]  /*2ce0*/  @P0 LDG.E R10, desc[UR36][R10.64] ;  /* 0x000000240a0a0981 */ /* 0x000f22000c1e1900 */
[----:B--2---:R-:W-:-:S06]  /*2cf0*/  @P1 IMAD.WIDE R6, R3, 0x4, R6 ;  /* 0x0000000403061825 */ /* 0x004fcc00078e0206 */
[----:B------:R-:W2:Y:S01]  /*2d00*/  @P1 LDG.E R7, desc[UR36][R6.64] ;  /* 0x0000002406071981 */ /* 0x000ea2000c1e1900 */
[----:B---3--:R-:W-:-:S06]  /*2d10*/  @P1 IMAD.WIDE R4, R13, 0x4, R4 ;  /* 0x000000040d041825 */ /* 0x008fcc00078e0204 */
[----:B------:R-:W2:Y:S01]  /*2d20*/  @P1 LDG.E R4, desc[UR36][R4.64] ;  /* 0x0000002404041981 */ /* 0x000ea2000c1e1900 */
[----:B------:R-:W-:Y:S01]  /*2d30*/  IADD3 R21, PT, PT, R21, 0x2, RZ ;  /* 0x0000000215157810 */ /* 0x000fe20007ffe0ff */
[----:B----4-:R-:W-:-:S04]  /*2d40*/  @P0 FFMA R0, R9, R10, R0 ;  /* 0x0000000a09000223 */ /* 0x010fc80000000000 */
[----:B--2---:R-:W-:-:S07]  /*2d50*/  @P1 FFMA R0, R7, R4, R0 ;  /* 0x0000000407001223 */ /* 0x004fce0000000000 */
.L_x_40:
[----:B------:R-:W-:Y:S05]  /*2d60*/  BRA.U UP1, `(.L_x_35) ;  /* 0x0000000101347547 */ /* 0x000fea000b800000 */
[----:B------:R-:W0:Y:S01]  /*2d70*/  LDC.64 R4, c[0x0][0x398] ;  /* 0x0000e600ff047b82 */ /* 0x000e220000000a00 */
[----:B------:R-:W1:Y:S02]  /*2d80*/  LDCU UR4, c[0x0][0x3c4] ;  /* 0x00007880ff0477ac */ /* 0x000e640008000800 */
[----:B-1----:R-:W-:-:S04]  /*2d90*/  IMAD R21, R21, UR4, R2 ;  /* 0x0000000415157c24 */ /* 0x002fc8000f8e0202 */
[----:B0-----:R-:W-:-:S06]  /*2da0*/  IMAD.WIDE R4, R21, 0x4, R4 ;  /* 0x0000000415047825 */ /* 0x001fcc00078e0204 */
[----:B------:R-:W2:Y:S02]  /*2db0*/  LDG.E R5, desc[UR36][R4.64] ;  /* 0x0000002404057981 */ /* 0x000ea4000c1e1900 */
[----:B--2---:R-:W-:-:S13]  /*2dc0*/  ISETP.NE.AND P0, PT, R5, -0x1, PT ;  /* 0xffffffff0500780c */ /* 0x004fda0003f05270 */
[----:B------:R-:W0:Y:S08]  /*2dd0*/  @P0 LDC.64 R6, c[0x0][0x390] ;  /* 0x0000e400ff060b82 */ /* 0x000e300000000a00 */
[----:B------:R-:W1:Y:S01]  /*2de0*/  @P0 LDC.64 R8, c[0x0][0x388] ;  /* 0x0000e200ff080b82 */ /* 0x000e620000000a00 */
[----:B0-----:R-:W-:-:S06]  /*2df0*/  @P0 IMAD.WIDE R6, R21, 0x4, R6 ;  /* 0x0000000415060825 */ /* 0x001fcc00078e0206 */
[----:B------:R-:W2:Y:S01]  /*2e00*/  @P0 LDG.E R7, desc[UR36][R6.64] ;  /* 0x0000002406070981 */ /* 0x000ea2000c1e1900 */
[----:B-1----:R-:W-:-:S06]  /*2e10*/  @P0 IMAD.WIDE R8, R5, 0x4, R8 ;  /* 0x0000000405080825 */ /* 0x002fcc00078e0208 */
[----:B------:R-:W2:Y:S02]  /*2e20*/  @P0 LDG.E R8, desc[UR36][R8.64] ;  /* 0x0000002408080981 */ /* 0x000ea4000c1e1900 */
[----:B--2---:R-:W-:-:S07]  /*2e30*/  @P0 FFMA R0, R7, R8, R0 ;  /* 0x0000000807000223 */ /* 0x004fce0000000000 */
.L_x_35:
[----:B0-----:R-:W1:Y:S02]  /*2e40*/  LDC.64 R4, c[0x0][0x3d0] ;  /* 0x0000f400ff047b82 */ /* 0x001e640000000a00 */
[----:B-1----:R-:W2:Y:S02]  /*2e50*/  LDG.E R3, desc[UR36][R4.64] ;  /* 0x0000002404037981 */ /* 0x002ea4000c1e1900 */
[----:B--2---:R-:W-:-:S13]  /*2e60*/  ISETP.GE.AND P0, PT, R3, 0x1, PT ;  /* 0x000000010300780c */ /* 0x004fda0003f06270 */
[----:B------:R-:W-:Y:S05]  /*2e70*/  @!P0 BRA `(.L_x_41) ;  /* 0x0000000800f08947 */ /* 0x000fea0003800000 */
[C---:B------:R-:W-:Y:S01]  /*2e80*/  ISETP.GE.U32.AND P1, PT, R3.reuse, 0x8, PT ;  /* 0x000000080300780c */ /* 0x040fe20003f26070 */
[----:B------:R-:W-:Y:S01]  /*2e90*/  IMAD.MOV.U32 R5, RZ, RZ, RZ ;  /* 0x000000ffff057224 */ /* 0x000fe200078e00ff */
[----:B------:R-:W-:-:S04]  /*2ea0*/  LOP3.LUT R4, R3, 0x7, RZ, 0xc0, !PT ;  /* 0x0000000703047812 */ /* 0x000fc800078ec0ff */
[----:B------:R-:W-:-:S07]  /*2eb0*/  ISETP.NE.AND P0, PT, R4, RZ, PT ;  /* 0x000000ff0400720c */ /* 0x000fce0003f05270 */
[----:B------:R-:W-:Y:S06]  /*2ec0*/  @!P1 BRA `(.L_x_42) ;  /* 0x0000000400749947 */ /* 0x000fec0003800000 */
[----:B------:R-:W0:Y:S01]  /*2ed0*/  LDCU.128 UR4, c[0x0][0x3a0] ;  /* 0x00007400ff0477ac */ /* 0x000e220008000c00 */
[----:B------:R-:W-:Y:S01]  /*2ee0*/  LOP3.LUT R5, R3, 0x7ffffff8, RZ, 0xc0, !PT ;  /* 0x7ffffff803057812 */ /* 0x000fe200078ec0ff */
[----:B------:R-:W-:Y:S01]  /*2ef0*/  BSSY.RECONVERGENT B0, `(.L_x_42) ;  /* 0x000005a000007945 */ /* 0x000fe20003800200 */
[----:B------:R-:W1:Y:S02]  /*2f00*/  LDCU.64 UR10, c[0x0][0x3b0] ;  /* 0x00007600ff0a77ac */ /* 0x000e640008000a00 */
[----:B------:R-:W-:Y:S01]  /*2f10*/  IADD3 R22, PT, PT, -R5, RZ, RZ ;  /* 0x000000ff05167210 */ /* 0x000fe20007ffe1ff */
[----:B0-----:R-:W-:Y:S02]  /*2f20*/  UIADD3 UR8, UP0, UPT, UR6, 0x10, URZ ;  /* 0x0000001006087890 */ /* 0x001fe4000ff1e0ff */
[----:B------:R-:W-:Y:S02]  /*2f30*/  UIADD3 UR6, UP1, UPT, UR4, 0x10, URZ ;  /* 0x0000001004067890 */ /* 0x000fe4000ff3e0ff */
[----:B-1----:R-:W-:-:S02]  /*2f40*/  UIADD3 UR4, UP2, UPT, UR10, 0x10, URZ ;  /* 0x000000100a047890 */ /* 0x002fc4000ff5e0ff */
[----:B------:R-:W-:Y:S01]  /*2f50*/  UIADD3.X UR9, UPT, UPT, URZ, UR7, URZ, UP0, !UPT ;  /* 0x00000007ff097290 */ /* 0x000fe200087fe4ff */
[----:B------:R-:W-:Y:S01]  /*2f60*/  MOV R8, UR8 ;  /* 0x0000000800087c02 */ /* 0x000fe20008000f00 */
[----:B------:R-:W-:Y:S01]  /*2f70*/  UIADD3.X UR7, UPT, UPT, URZ, UR5, URZ, UP1, !UPT ;  /* 0x00000005ff077290 */ /* 0x000fe20008ffe4ff */
[----:B------:R-:W-:Y:S01]  /*2f80*/  MOV R14, UR6 ;  /* 0x00000006000e7c02 */ /* 0x000fe20008000f00 */
[----:B------:R-:W-:Y:S01]  /*2f90*/  UIADD3.X UR5, UPT, UPT, URZ, UR11, URZ, UP2, !UPT ;  /* 0x0000000bff057290 */ /* 0x000fe200097fe4ff */
[----:B------:R-:W-:Y:S01]  /*2fa0*/  IMAD.U32 R12, RZ, RZ, UR4 ;  /* 0x00000004ff0c7e24 */ /* 0x000fe2000f8e00ff */
[----:B------:R-:W-:Y:S02]  /*2fb0*/  MOV R9, UR9 ;  /* 0x0000000900097c02 */ /* 0x000fe40008000f00 */
[----:B------:R-:W-:Y:S02]  /*2fc0*/  MOV R19, UR7 ;  /* 0x0000000700137c02 */ /* 0x000fe40008000f00 */
[----:B------:R-:W-:-:S07]  /*2fd0*/  MOV R13, UR5 ;  /* 0x00000005000d7c02 */ /* 0x000fce0008000f00 */
.L_x_43:
[----:B------:R-:W2:Y:S04]  /*2fe0*/  LDG.E R7, desc[UR36][R8.64+-0x10] ;  /* 0xfffff02408077981 */ /* 0x000ea8000c1e1900 */
[----:B------:R-:W3:Y:S04]  /*2ff0*/  LDG.E R11, desc[UR36][R8.64+-0xc] ;  /* 0xfffff424080b7981 */ /* 0x000ee8000c1e1900 */
[----:B------:R-:W4:Y:S04]  /*3000*/  LDG.E R21, desc[UR36][R8.64+-0x8] ;  /* 0xfffff82408157981 */ /* 0x000f28000c1e1900 */
[----:B------:R-:W5:Y:S04]  /*3010*/  LDG.E R23, desc[UR36][R8.64+-0x4] ;  /* 0xfffffc2408177981 */ /* 0x000f68000c1e1900 */
[----:B------:R-:W5:Y:S04]  /*3020*/  LDG.E R15, desc[UR36][R8.64] ;  /* 0x00000024080f7981 */ /* 0x000f68000c1e1900 */
[----:B------:R-:W5:Y:S04]  /*3030*/  LDG.E R17, desc[UR36][R8.64+0x4] ;  /* 0x0000042408117981 */ /* 0x000f68000c1e1900 */
[----:B------:R-:W5:Y:S04]  /*3040*/  LDG.E R16, desc[UR36][R8.64+0x8] ;  /* 0x0000082408107981 */ /* 0x000f68000c1e1900 */
[----:B------:R-:W5:Y:S01]  /*3050*/  LDG.E R18, desc[UR36][R8.64+0xc] ;  /* 0x00000c2408127981 */ /* 0x000f62000c1e1900 */
[----:B--2---:R-:W-:-:S02]  /*3060*/  ISETP.NE.AND P1, PT, R7, R2, PT ;  /* 0x000000020700720c */ /* 0x004fc40003f25270 */
[----:B---3--:R-:W-:-:S11]  /*3070*/  ISETP.NE.AND P6, PT, R11, R2, PT ;  /* 0x000000020b00720c */ /* 0x008fd60003fc5270 */
[----:B------:R-:W2:Y:S01]  /*3080*/  @!P1 LDG.E R25, desc[UR36][R12.64+-0x10] ;  /* 0xfffff0240c199981 */ /* 0x000ea2000c1e1900 */
[----:B------:R-:W2:Y:S03]  /*3090*/  @!P1 LDC.64 R10, c[0x0][0x388] ;  /* 0x0000e200ff0a9b82 */ /* 0x000ea60000000a00 */
[----:B------:R-:W3:Y:S05]  /*30a0*/  @!P6 LDG.E R27, desc[UR36][R12.64+-0xc] ;  /* 0xfffff4240c1be981 */ /* 0x000eea000c1e1900 */
[----:B------:R-:W3:Y:S01]  /*30b0*/  @!P6 LDC.64 R6, c[0x0][0x388] ;  /* 0x0000e200ff06eb82 */ /* 0x000ee20000000a00 */
[----:B----4-:R-:W-:-:S02]  /*30c0*/  ISETP.NE.AND P5, PT, R21, R2, PT ;  /* 0x000000021500720c */ /* 0x010fc40003fa5270 */
[-C--:B-----5:R-:W-:Y:S02]  /*30d0*/  ISETP.NE.AND P4, PT, R23, R2.reuse, PT ;  /* 0x000000021700720c */ /* 0x0a0fe40003f85270 */
[-C--:B------:R-:W-:Y:S02]  /*30e0*/  ISETP.NE.AND P3, PT, R15, R2.reuse, PT ;  /* 0x000000020f00720c */ /* 0x080fe40003f65270 */
[----:B------:R-:W-:-:S07]  /*30f0*/  ISETP.NE.AND P2, PT, R17, R2, PT ;  /* 0x000000021100720c */ /* 0x000fce0003f45270 */
[----:B------:R-:W4:Y:S02]  /*3100*/  @!P5 LDG.E R29, desc[UR36][R12.64+-0x8] ;  /* 0xfffff8240c1dd981 */ /* 0x000f24000c1e1900 */
[----:B------:R-:W0:Y:S02]  /*3110*/  @!P4 LDC.64 R20, c[0x0][0x388] ;  /* 0x0000e200ff14cb82 */ /* 0x000e240000000a00 */
[----:B------:R-:W5:Y:S01]  /*3120*/  @!P3 LDG.E R23, desc[UR36][R12.64] ;  /* 0x000000240c17b981 */ /* 0x000f62000c1e1900 */
[----:B--2---:R-:W-:-:S05]  /*3130*/  @!P1 IMAD.WIDE R10, R25, 0x4, R10 ;  /* 0x00000004190a9825 */ /* 0x004fca00078e020a */
[----:B------:R1:W2:Y:S01]  /*3140*/  @!P1 LDG.E R25, desc[UR36][R10.64] ;  /* 0x000000240a199981 */ /* 0x0002a2000c1e1900 */
[----:B---3--:R-:W-:-:S03]  /*3150*/  @!P6 IMAD.WIDE R6, R27, 0x4, R6 ;  /* 0x000000041b06e825 */ /* 0x008fc600078e0206 */
[----:B------:R-:W0:Y:S04]  /*3160*/  @!P4 LDG.E R27, desc[UR36][R12.64+-0x4] ;  /* 0xfffffc240c1bc981 */ /* 0x000e28000c1e1900 */
[----:B------:R-:W3:Y:S01]  /*3170*/  @!P6 LDG.E R7, desc[UR36][R6.64] ;  /* 0x000000240607e981 */ /* 0x000ee2000c1e1900 */
[----:B-1----:R-:W-:Y:S01]  /*3180*/  IMAD.MOV.U32 R10, RZ, RZ, R14 ;  /* 0x000000ffff0a7224 */ /* 0x002fe200078e000e */
[----:B------:R-:W-:-:S05]  /*3190*/  MOV R11, R19 ;  /* 0x00000013000b7202 */ /* 0x000fca0000000f00 */
[----:B------:R-:W2:Y:S04]  /*31a0*/  @!P1 LDG.E R19, desc[UR36][R10.64+-0x10] ;  /* 0xfffff0240a139981 */ /* 0x000ea8000c1e1900 */
[----:B------:R-:W3:Y:S04]  /*31b0*/  @!P6 LDG.E R14, desc[UR36][R10.64+-0xc] ;  /* 0xfffff4240a0ee981 */ /* 0x000ee8000c1e1900 */
[----:B------:R-:W5:Y:S01]  /*31c0*/  @!P3 LDG.E R24, desc[UR36][R10.64] ;  /* 0x000000240a18b981 */ /* 0x000f62000c1e1900 */
[----:B--2---:R-:W-:Y:S01]  /*31d0*/  @!P1 FFMA R0, R19, R25, R0 ;  /* 0x0000001913009223 */ /* 0x004fe20000000000 */
[----:B------:R-:W-:-:S02]  /*31e0*/  ISETP.NE.AND P1, PT, R16, R2, PT ;  /* 0x000000021000720c */ /* 0x000fc40003f25270 */
[----:B------:R-:W2:Y:S01]  /*31f0*/  @!P2 LDG.E R25, desc[UR36][R12.64+0x4] ;  /* 0x000004240c19a981 */ /* 0x000ea2000c1e1900 */
[----:B------:R-:W5:Y:S01]  /*3200*/  @!P3 LDC.64 R16, c[0x0][0x388] ;  /* 0x0000e200ff10bb82 */ /* 0x000f620000000a00 */
[----:B---3--:R-:W-:Y:S01]  /*3210*/  @!P6 FFMA R0, R14, R7, R0 ;  /* 0x000000070e00e223 */ /* 0x008fe20000000000 */
[----:B------:R-:W-:-:S06]  /*3220*/  ISETP.NE.AND P6, PT, R18, R2, PT ;  /* 0x000000021200720c */ /* 0x000fcc0003fc5270 */
[----:B------:R-:W4:Y:S02]  /*3230*/  @!P5 LDC.64 R18, c[0x0][0x388] ;  /* 0x0000e200ff12db82 */ /* 0x000f240000000a00 */
[----:B------:R-:W3:Y:S05]  /*3240*/  @!P1 LDG.E R6, desc[UR36][R12.64+0x8] ;  /* 0x000008240c069981 */ /* 0x000eea000c1e1900 */
[----:B------:R-:W3:Y:S01]  /*3250*/  @!P6 LDG.E R7, desc[UR36][R12.64+0xc] ;  /* 0x00000c240c07e981 */ /* 0x000ee2000c1e1900 */
[----:B------:R-:W2:Y:S01]  /*3260*/  @!P2 LDC.64 R14, c[0x0][0x388] ;  /* 0x0000e200ff0eab82 */ /* 0x000ea20000000a00 */
[----:B0-----:R-:W-:-:S06]  /*3270*/  @!P4 IMAD.WIDE R26, R27, 0x4, R20 ;  /* 0x000000041b1ac825 */ /* 0x001fcc00078e0214 */
[----:B------:R-:W3:Y:S01]  /*3280*/  @!P4 LDG.E R27, desc[UR36][R26.64] ;  /* 0x000000241a1bc981 */ /* 0x000ee2000c1e1900 */
[----:B------:R-:W0:Y:S01]  /*3290*/  @!P6 LDC.64 R20, c[0x0][0x388] ;  /* 0x0000e200ff14eb82 */ /* 0x000e220000000a00 */
[----:B----4-:R-:W-:Y:S02]  /*32a0*/  @!P5 IMAD.WIDE R28, R29, 0x4, R18 ;  /* 0x000000041d1cd825 */ /* 0x010fe400078e0212 */
[----:B------:R-:W4:Y:S05]  /*32b0*/  @!P1 LDG.E R26, desc[UR36][R10.64+0x8] ;  /* 0x000008240a1a9981 */ /* 0x000f2a000c1e1900 */
[----:B------:R-:W3:Y:S01]  /*32c0*/  @!P1 LDC.64 R18, c[0x0][0x388] ;  /* 0x0000e200ff129b82 */ /* 0x000ee20000000a00 */
[----:B-----5:R-:W-:Y:S01]  /*32d0*/  @!P3 IMAD.WIDE R16, R23, 0x4, R16 ;  /* 0x000000041710b825 */ /* 0x020fe200078e0210 */
[----:B------:R-:W5:Y:S04]  /*32e0*/  @!P5 LDG.E R29, desc[UR36][R28.64] ;  /* 0x000000241c1dd981 */ /* 0x000f68000c1e1900 */
[----:B------:R-:W5:Y:S04]  /*32f0*/  @!P5 LDG.E R23, desc[UR36][R10.64+-0x8] ;  /* 0xfffff8240a17d981 */ /* 0x000f68000c1e1900 */
[----:B------:R-:W4:Y:S01]  /*3300*/  @!P3 LDG.E R17, desc[UR36][R16.64] ;  /* 0x000000241011b981 */ /* 0x000f22000c1e1900 */
[----:B--2---:R-:W-:-:S03]  /*3310*/  @!P2 IMAD.WIDE R14, R25, 0x4, R14 ;  /* 0x00000004190ea825 */ /* 0x004fc600078e020e */
[----:B------:R-:W2:Y:S04]  /*3320*/  @!P4 LDG.E R25, desc[UR36][R10.64+-0x4] ;  /* 0xfffffc240a19c981 */ /* 0x000ea8000c1e1900 */
[----:B------:R1:W4:Y:S01]  /*3330*/  @!P2 LDG.E R15, desc[UR36][R14.64] ;  /* 0x000000240e0fa981 */ /* 0x000322000c1e1900 */
[----:B---3--:R-:W-:-:S03]  /*3340*/  @!P1 IMAD.WIDE R18, R6, 0x4, R18 ;  /* 0x0000000406129825 */ /* 0x008fc600078e0212 */
[----:B------:R-:W3:Y:S01]  /*3350*/  @!P2 LDG.E R6, desc[UR36][R10.64+0x4] ;  /* 0x000004240a06a981 */ /* 0x000ee2000c1e1900 */
[----:B0-----:R-:W-:-:S03]  /*3360*/  @!P6 IMAD.WIDE R20, R7, 0x4, R20 ;  /* 0x000000040714e825 */ /* 0x001fc600078e0214 */
[----:B------:R-:W3:Y:S04]  /*3370*/  @!P1 LDG.E R19, desc[UR36][R18.64] ;  /* 0x0000002412139981 */ /* 0x000ee8000c1e1900 */
[----:B------:R-:W3:Y:S04]  /*3380*/  @!P6 LDG.E R21, desc[UR36][R20.64] ;  /* 0x000000241415e981 */ /* 0x000ee8000c1e1900 */
[----:B------:R-:W3:Y:S01]  /*3390*/  @!P6 LDG.E R7, desc[UR36][R10.64+0xc] ;  /* 0x00000c240a07e981 */ /* 0x000ee2000c1e1900 */
[----:B------:R-:W-:Y:S01]  /*33a0*/  IADD3 R22, PT, PT, R22, 0x8, RZ ;  /* 0x0000000816167810 */ /* 0x000fe20007ffe0ff */
[----:B-----5:R-:W-:-:S03]  /*33b0*/  @!P5 FFMA R0, R23, R29, R0 ;  /* 0x0000001d1700d223 */ /* 0x020fc60000000000 */
[----:B------:R-:W-:Y:S01]  /*33c0*/  ISETP.NE.AND P5, PT, R22, RZ, PT ;  /* 0x000000ff1600720c */ /* 0x000fe20003fa5270 */
[----:B--2---:R-:W-:-:S04]  /*33d0*/  @!P4 FFMA R0, R25, R27, R0 ;  /* 0x0000001b1900c223 */ /* 0x004fc80000000000 */
[----:B----4-:R-:W-:Y:S01]  /*33e0*/  @!P3 FFMA R0, R24, R17, R0 ;  /* 0x000000111800b223 */ /* 0x010fe20000000000 */
[----:B-1----:R-:W-:Y:S02]  /*33f0*/  IADD3 R14, P3, PT, R10, 0x20, RZ ;  /* 0x000000200a0e7810 */ /* 0x002fe40007f7e0ff */
[----:B------:R-:W-:Y:S01]  /*3400*/  IADD3 R12, P4, PT, R12, 0x20, RZ ;  /* 0x000000200c0c7810 */ /* 0x000fe20007f9e0ff */
[----:B---3--:R-:W-:Y:S01]  /*3410*/  @!P2 FFMA R0, R6, R15, R0 ;  /* 0x0000000f0600a223 */ /* 0x008fe20000000000 */
[----:B------:R-:W-:-:S03]  /*3420*/  IADD3 R8, P2, PT, R8, 0x20, RZ ;  /* 0x0000002008087810 */ /* 0x000fc60007f5e0ff */
[----:B------:R-:W-:Y:S01]  /*3430*/  @!P1 FFMA R0, R26, R19, R0 ;  /* 0x000000131a009223 */ /* 0x000fe20000000000 */
[----:B------:R-:W-:Y:S01]  /*3440*/  IADD3.X R9, PT, PT, RZ, R9, RZ, P2, !PT ;  /* 0x00000009ff097210 */ /* 0x000fe200017fe4ff */
[----:B------:R-:W-:Y:S01]  /*3450*/  IMAD.X R19, RZ, RZ, R11, P3 ;  /* 0x000000ffff137224 */ /* 0x000fe200018e060b */
[----:B------:R-:W-:Y:S01]  /*3460*/  IADD3.X R13, PT, PT, RZ, R13, RZ, P4, !PT ;  /* 0x0000000dff0d7210 */ /* 0x000fe200027fe4ff */
[----:B------:R-:W-:Y:S01]  /*3470*/  @!P6 FFMA R0, R7, R21, R0 ;  /* 0x000000150700e223 */ /* 0x000fe20000000000 */
[----:B------:R-:W-:Y:S06]  /*3480*/  @P5 BRA `(.L_x_43) ;  /* 0xfffffff800d45947 */ /* 0x000fec000383ffff */
[----:B------:R-:W-:Y:S05]  /*3490*/  BSYNC.RECONVERGENT B0 ;  /* 0x0000000000007941 */ /* 0x000fea0003800200 */
.L_x_42:
[----:B------:R-:W-:Y:S04]  /*34a0*/  BSSY.RECONVERGENT B0, `(.L_x_41) ;  /* 0x0000059000007945 */ /* 0x000fe80003800200 */
[----:B------:R-:W-:Y:S05]  /*34b0*/  @!P0 BRA `(.L_x_44) ;  /* 0x00000004005c8947 */ /* 0x000fea0003800000 */
[----:B------:R-:W-:Y:S02]  /*34c0*/  ISETP.GE.U32.AND P0, PT, R4, 0x4, PT ;  /* 0x000000040400780c */ /* 0x000fe40003f06070 */
[----:B------:R-:W-:-:S04]  /*34d0*/  LOP3.LUT R14, R3, 0x3, RZ, 0xc0, !PT ;  /* 0x00000003030e7812 */ /* 0x000fc800078ec0ff */
[----:B------:R-:W-:-:S07]  /*34e0*/  ISETP.NE.AND P4, PT, R14, RZ, PT ;  /* 0x000000ff0e00720c */ /* 0x000fce0003f85270 */
[----:B------:R-:W-:Y:S06]  /*34f0*/  @!P0 BRA `(.L_x_45) ;  /* 0x00000000009c8947 */ /* 0x000fec0003800000 */
[----:B------:R-:W0:Y:S08]  /*3500*/  LDC.64 R6, c[0x0][0x3a8] ;  /* 0x0000ea00ff067b82 */ /* 0x000e300000000a00 */
[----:B------:R-:W1:Y:S01]  /*3510*/  LDC.64 R18, c[0x0][0x3b0] ;  /* 0x0000ec00ff127b82 */ /* 0x000e620000000a00 */
[----:B0-----:R-:W-:-:S05]  /*3520*/  IMAD.WIDE.U32 R6, R5, 0x4, R6 ;  /* 0x0000000405067825 */ /* 0x001fca00078e0006 */
[----:B------:R-:W2:Y:S04]  /*3530*/  LDG.E R9, desc[UR36][R6.64] ;  /* 0x0000002406097981 */ /* 0x000ea8000c1e1900 */
[----:B------:R-:W3:Y:S04]  /*3540*/  LDG.E R11, desc[UR36][R6.64+0x4] ;  /* 0x00000424060b7981 */ /* 0x000ee8000c1e1900 */
[----:B------:R-:W4:Y:S04]  /*3550*/  LDG.E R13, desc[UR36][R6.64+0x8] ;  /* 0x00000824060d7981 */ /* 0x000f28000c1e1900 */
[----:B------:R-:W5:Y:S01]  /*3560*/  LDG.E R15, desc[UR36][R6.64+0xc] ;  /* 0x00000c24060f7981 */ /* 0x000f62000c1e1900 */
[----:B-1----:R-:W-:Y:S01]  /*3570*/  IMAD.WIDE.U32 R18, R5, 0x4, R18 ;  /* 0x0000000405127825 */ /* 0x002fe200078e0012 */
[----:B--2---:R-:W-:-:S02]  /*3580*/  ISETP.NE.AND P0, PT, R9, R2, PT ;  /* 0x000000020900720c */ /* 0x004fc40003f05270 */
[----:B------:R-:W0:Y:S01]  /*3590*/  LDC.64 R8, c[0x0][0x3a0] ;  /* 0x0000e800ff087b82 */ /* 0x000e220000000a00 */
[-C--:B---3--:R-:W-:Y:S02]  /*35a0*/  ISETP.NE.AND P1, PT, R11, R2.reuse, PT ;  /* 0x000000020b00720c */ /* 0x088fe40003f25270 */
[-C--:B----4-:R-:W-:Y:S02]  /*35b0*/  ISETP.NE.AND P2, PT, R13, R2.reuse, PT ;  /* 0x000000020d00720c */ /* 0x090fe40003f45270 */
[----:B-----5:R-:W-:-:S06]  /*35c0*/  ISETP.NE.AND P3, PT, R15, R2, PT ;  /* 0x000000020f00720c */ /* 0x020fcc0003f65270 */
[----:B------:R-:W2:Y:S01]  /*35d0*/  @!P0 LDG.E R21, desc[UR36][R18.64] ;  /* 0x0000002412158981 */ /* 0x000ea2000c1e1900 */
[----:B------:R-:W2:Y:S03]  /*35e0*/  @!P0 LDC.64 R16, c[0x0][0x388] ;  /* 0x0000e200ff108b82 */ /* 0x000ea60000000a00 */
[----:B------:R-:W3:Y:S04]  /*35f0*/  @!P1 LDG.E R23, desc[UR36][R18.64+0x4] ;  /* 0x0000042412179981 */ /* 0x000ee8000c1e1900 */
[----:B------:R-:W4:Y:S01]  /*3600*/  @!P2 LDG.E R25, desc[UR36][R18.64+0x8] ;  /* 0x000008241219a981 */ /* 0x000f22000c1e1900 */
[----:B------:R-:W3:Y:S03]  /*3610*/  @!P1 LDC.64 R12, c[0x0][0x388] ;  /* 0x0000e200ff0c9b82 */ /* 0x000ee60000000a00 */
[----:B------:R-:W5:Y:S01]  /*3620*/  @!P3 LDG.E R15, desc[UR36][R18.64+0xc] ;  /* 0x00000c24120fb981 */ /* 0x000f62000c1e1900 */
[----:B0-----:R-:W-:-:S04]  /*3630*/  IMAD.WIDE.U32 R8, R5, 0x4, R8 ;  /* 0x0000000405087825 */ /* 0x001fc800078e0008 */
[----:B------:R-:W4:Y:S01]  /*3640*/  @!P2 LDC.64 R10, c[0x0][0x388] ;  /* 0x0000e200ff0aab82 */ /* 0x000f220000000a00 */
[----:B------:R-:W5:Y:S07]  /*3650*/  @!P1 LDG.E R19, desc[UR36][R8.64+0x4] ;  /* 0x0000042408139981 */ /* 0x000f6e000c1e1900 */
[----:B------:R-:W5:Y:S01]  /*3660*/  @!P3 LDC.64 R6, c[0x0][0x388] ;  /* 0x0000e200ff06bb82 */ /* 0x000f620000000a00 */
[----:B--2---:R-:W-:Y:S02]  /*3670*/  @!P0 IMAD.WIDE R16, R21, 0x4, R16 ;  /* 0x0000000415108825 */ /* 0x004fe400078e0210 */
[----:B------:R-:W2:Y:S02]  /*3680*/  @!P0 LDG.E R21, desc[UR36][R8.64] ;  /* 0x0000002408158981 */ /* 0x000ea4000c1e1900 */
[----:B---3--:R-:W-:-:S02]  /*3690*/  @!P1 IMAD.WIDE R12, R23, 0x4, R12 ;  /* 0x00000004170c9825 */ /* 0x008fc400078e020c */
[----:B------:R-:W2:Y:S02]  /*36a0*/  @!P0 LDG.E R16, desc[UR36][R16.64] ;  /* 0x0000002410108981 */ /* 0x000ea4000c1e1900 */
[----:B----4-:R-:W-:Y:S02]  /*36b0*/  @!P2 IMAD.WIDE R10, R25, 0x4, R10 ;  /* 0x00000004190aa825 */ /* 0x010fe400078e020a */
[----:B------:R-:W3:Y:S02]  /*36c0*/  @!P1 LDG.E R12, desc[UR36][R12.64] ;  /* 0x000000240c0c9981 */ /* 0x000ee4000c1e1900 */
[----:B-----5:R-:W-:Y:S02]  /*36d0*/  @!P3 IMAD.WIDE R6, R15, 0x4, R6 ;  /* 0x000000040f06b825 */ /* 0x020fe400078e0206 */
[----:B------:R-:W4:Y:S04]  /*36e0*/  @!P2 LDG.E R10, desc[UR36][R10.64] ;  /* 0x000000240a0aa981 */ /* 0x000f28000c1e1900 */
[----:B------:R-:W4:Y:S04]  /*36f0*/  @!P2 LDG.E R15, desc[UR36][R8.64+0x8] ;  /* 0x00000824080fa981 */ /* 0x000f28000c1e1900 */
[----:B------:R-:W5:Y:S04]  /*3700*/  @!P3 LDG.E R23, desc[UR36][R8.64+0xc] ;  /* 0x00000c240817b981 */ /* 0x000f68000c1e1900 */
[----:B------:R-:W5:Y:S01]  /*3710*/  @!P3 LDG.E R6, desc[UR36][R6.64] ;  /* 0x000000240606b981 */ /* 0x000f62000c1e1900 */
[----:B------:R-:W-:Y:S01]  /*3720*/  IADD3 R5, PT, PT, R5, 0x4, RZ ;  /* 0x0000000405057810 */ /* 0x000fe20007ffe0ff */
[----:B--2---:R-:W-:-:S04]  /*3730*/  @!P0 FFMA R0, R21, R16, R0 ;  /* 0x0000001015008223 */ /* 0x004fc80000000000 */
[----:B---3--:R-:W-:-:S04]  /*3740*/  @!P1 FFMA R0, R19, R12, R0 ;  /* 0x0000000c13009223 */ /* 0x008fc80000000000 */
[----:B----4-:R-:W-:-:S04]  /*3750*/  @!P2 FFMA R0, R15, R10, R0 ;  /* 0x0000000a0f00a223 */ /* 0x010fc80000000000 */
[----:B-----5:R-:W-:-:S07]  /*3760*/  @!P3 FFMA R0, R23, R6, R0 ;  /* 0x000000061700b223 */ /* 0x020fce0000000000 */
.L_x_45:
[----:B------:R-:W-:Y:S05]  /*3770*/  @!P4 BRA `(.L_x_44) ;  /* 0x0000000000acc947 */ /* 0x000fea0003800000 */
[----:B------:R-:W-:Y:S02]  /*3780*/  ISETP.NE.AND P0, PT, R14, 0x1, PT ;  /* 0x000000010e00780c */ /* 0x000fe40003f05270 */
[----:B------:R-:W-:-:S04]  /*3790*/  LOP3.LUT R3, R3, 0x1, RZ, 0xc0, !PT ;  /* 0x0000000103037812 */ /* 0x000fc800078ec0ff */
[----:B------:R-:W-:-:S07]  /*37a0*/  ISETP.NE.U32.AND P2, PT, R3, 0x1, PT ;  /* 0x000000010300780c */ /* 0x000fce0003f45070 */
[----:B------:R-:W-:Y:S06]  /*37b0*/  @!P0 BRA `(.L_x_46) ;  /* 0x00000000005c8947 */ /* 0x000fec0003800000 */
[----:B------:R-:W0:Y:S08]  /*37c0*/  LDC.64 R6, c[0x0][0x3a8] ;  /* 0x0000ea00ff067b82 */ /* 0x000e300000000a00 */
[----:B------:R-:W1:Y:S01]  /*37d0*/  LDC.64 R8, c[0x0][0x3b0] ;  /* 0x0000ec00ff087b82 */ /* 0x000e620000000a00 */
[----:B0-----:R-:W-:-:S05]  /*37e0*/  IMAD.WIDE.U32 R6, R5, 0x4, R6 ;  /* 0x0000000405067825 */ /* 0x001fca00078e0006 */
[----:B------:R-:W2:Y:S04]  /*37f0*/  LDG.E R3, desc[UR36][R6.64] ;  /* 0x0000002406037981 */ /* 0x000ea8000c1e1900 */
[----:B------:R-:W3:Y:S01]  /*3800*/  LDG.E R11, desc[UR36][R6.64+0x4] ;  /* 0x00000424060b7981 */ /* 0x000ee2000c1e1900 */
[----:B-1----:R-:W-:Y:S02]  /*3810*/  IMAD.WIDE.U32 R12, R5, 0x4, R8 ;  /* 0x00000004050c7825 */ /* 0x002fe400078e0008 */
[----:B------:R-:W0:Y:S01]  /*3820*/  LDC.64 R8, c[0x0][0x3a0] ;  /* 0x0000e800ff087b82 */ /* 0x000e220000000a00 */
[-C--:B--2---:R-:W-:Y:S02]  /*3830*/  ISETP.NE.AND P0, PT, R3, R2.reuse, PT ;  /* 0x000000020300720c */ /* 0x084fe40003f05270 */
[----:B---3--:R-:W-:-:S11]  /*3840*/  ISETP.NE.AND P1, PT, R11, R2, PT ;  /* 0x000000020b00720c */ /* 0x008fd60003f25270 */
[----:B------:R-:W2:Y:S01]  /*3850*/  @!P0 LDG.E R3, desc[UR36][R12.64] ;  /* 0x000000240c038981 */ /* 0x000ea2000c1e1900 */
[----:B------:R-:W2:Y:S03]  /*3860*/  @!P0 LDC.64 R14, c[0x0][0x388] ;  /* 0x0000e200ff0e8b82 */ /* 0x000ea60000000a00 */
[----:B------:R-:W3:Y:S01]  /*3870*/  @!P1 LDG.E R19, desc[UR36][R12.64+0x4] ;  /* 0x000004240c139981 */ /* 0x000ee2000c1e1900 */
[----:B0-----:R-:W-:-:S04]  /*3880*/  IMAD.WIDE.U32 R10, R5, 0x4, R8 ;  /* 0x00000004050a7825 */ /* 0x001fc800078e0008 */
[----:B------:R-:W3:Y:S01]  /*3890*/  @!P1 LDC.64 R16, c[0x0][0x388] ;  /* 0x0000e200ff109b82 */ /* 0x000ee20000000a00 */
[----:B--2---:R-:W-:Y:S02]  /*38a0*/  @!P0 IMAD.WIDE R6, R3, 0x4, R14 ;  /* 0x0000000403068825 */ /* 0x004fe400078e020e */
[----:B------:R-:W2:Y:S02]  /*38b0*/  @!P0 LDG.E R3, desc[UR36][R10.64] ;  /* 0x000000240a038981 */ /* 0x000ea4000c1e1900 */
[----:B---3--:R-:W-:Y:S02]  /*38c0*/  @!P1 IMAD.WIDE R8, R19, 0x4, R16 ;  /* 0x0000000413089825 */ /* 0x008fe400078e0210 */
[----:B------:R-:W2:Y:S04]  /*38d0*/  @!P0 LDG.E R6, desc[UR36][R6.64] ;  /* 0x0000002406068981 */ /* 0x000ea8000c1e1900 */
[----:B------:R-:W3:Y:S04]  /*38e0*/  @!P1 LDG.E R15, desc[UR36][R10.64+0x4] ;  /* 0x000004240a0f9981 */ /* 0x000ee8000c1e1900 */
[----:B------:R-:W3:Y:S01]  /*38f0*/  @!P1 LDG.E R8, desc[UR36][R8.64] ;  /* 0x0000002408089981 */ /* 0x000ee2000c1e1900 */
[----:B------:R-:W-:Y:S01]  /*3900*/  IADD3 R5, PT, PT, R5, 0x2, RZ ;  /* 0x0000000205057810 */ /* 0x000fe20007ffe0ff */
[----:B--2---:R-:W-:-:S04]  /*3910*/  @!P0 FFMA R0, R3, R6, R0 ;  /* 0x0000000603008223 */ /* 0x004fc80000000000 */
[----:B---3--:R-:W-:-:S07]  /*3920*/  @!P1 FFMA R0, R15, R8, R0 ;  /* 0x000000080f009223 */ /* 0x008fce0000000000 */
.L_x_46:
[----:B------:R-:W-:Y:S05]  /*3930*/  @P2 BRA `(.L_x_44) ;  /* 0x00000000003c2947 */ /* 0x000fea0003800000 */
[----:B------:R-:W0:Y:S02]  /*3940*/  LDC.64 R6, c[0x0][0x3a8] ;  /* 0x0000ea00ff067b82 */ /* 0x000e240000000a00 */
[----:B0-----:R-:W-:-:S06]  /*3950*/  IMAD.WIDE.U32 R6, R5, 0x4, R6 ;  /* 0x0000000405067825 */ /* 0x001fcc00078e0006 */
[----:B------:R-:W2:Y:S02]  /*3960*/  LDG.E R7, desc[UR36][R6.64] ;  /* 0x0000002406077981 */ /* 0x000ea4000c1e1900 */
[----:B--2---:R-:W-:-:S13]  /*3970*/  ISETP.NE.AND P0, PT, R7, R2, PT ;  /* 0x000000020700720c */ /* 0x004fda0003f05270 */
[----:B------:R-:W-:Y:S05]  /*3980*/  @P0 BRA `(.L_x_44) ;  /* 0x0000000000280947 */ /* 0x000fea0003800000 */
[----:B------:R-:W0:Y:S08]  /*3990*/  LDC.64 R6, c[0x0][0x3b0] ;  /* 0x0000ec00ff067b82 */ /* 0x000e300000000a00 */
[----:B------:R-:W1:Y:S08]  /*39a0*/  LDC.64 R8, c[0x0][0x3a0] ;  /* 0x0000e800ff087b82 */ /* 0x000e700000000a00 */
[----:B------:R-:W2:Y:S01]  /*39b0*/  LDC.64 R10, c[0x0][0x388] ;  /* 0x0000e200ff0a7b82 */ /* 0x000ea20000000a00 */
[----:B0-----:R-:W-:-:S06]  /*39c0*/  IMAD.WIDE.U32 R6, R5, 0x4, R6 ;  /* 0x0000000405067825 */ /* 0x001fcc00078e0006 */
[----:B------:R-:W2:Y:S01]  /*39d0*/  LDG.E R7, desc[UR36][R6.64] ;  /* 0x0000002406077981 */ /* 0x000ea2000c1e1900 */
[----:B-1----:R-:W-:-:S06]  /*39e0*/  IMAD.WIDE.U32 R4, R5, 0x4, R8 ;  /* 0x0000000405047825 */ /* 0x002fcc00078e0008 */
[----:B------:R-:W3:Y:S01]  /*39f0*/  LDG.E R5, desc[UR36][R4.64] ;  /* 0x0000002404057981 */ /* 0x000ee2000c1e1900 */
[----:B--2---:R-:W-:-:S06]  /*3a00*/  IMAD.WIDE R8, R7, 0x4, R10 ;  /* 0x0000000407087825 */ /* 0x004fcc00078e020a */
[----:B------:R-:W3:Y:S02]  /*3a10*/  LDG.E R8, desc[UR36][R8.64] ;  /* 0x0000002408087981 */ /* 0x000ee4000c1e1900 */
[----:B---3--:R-:W-:-:S07]  /*3a20*/  FFMA R0, R5, R8, R0 ;  /* 0x0000000805007223 */ /* 0x008fce0000000000 */
.L_x_44:
[----:B------:R-:W-:Y:S05]  /*3a30*/  BSYNC.RECONVERGENT B0 ;  /* 0x0000000000007941 */ /* 0x000fea0003800200 */
.L_x_41:
[----:B------:R-:W0:Y:S02]  /*3a40*/  LDC.64 R4, c[0x0][0x3b8] ;  /* 0x0000ee00ff047b82 */ /* 0x000e240000000a00 */
[----:B0-----:R-:W-:-:S05]  /*3a50*/  IMAD.WIDE R2, R2, 0x4, R4 ;  /* 0x0000000402027825 */ /* 0x001fca00078e0204 */
[----:B------:R-:W-:Y:S01]  /*3a60*/  STG.E desc[UR36][R2.64], R0 ;  /* 0x0000000002007986 */ /* 0x000fe2000c101924 */
[----:B------:R-:W-:Y:S05]  /*3a70*/  EXIT ;  /* 0x000000000000794d */ /* 0x000fea0003800000 */
.L_x_47:
[----:B------:R-:W-:-:S00]  /*3a80*/  BRA `(.L_x_47) ;  /* 0xfffffffc00fc7947 */ /* 0x000fc0000383ffff */
[----:B------:R-:W-:-:S00]  /*3a90*/  NOP ;  /* 0x0000000000007918 */ /* 0x000fc00000000000 */
        /* <DEDUP_REMOVED lines=14> */
.L_x_48:


//--------------------- .nv.global.init           --------------------------
	.section	.nv.global.init,"aw",@progbits
.nv.global.init:
	.type		$str,@object
	.size		$str,($str$1 - $str)
$str:
        /*0000*/ 	.byte	0x45, 0x4c, 0x4c, 0x5b, 0x72, 0x6f, 0x77, 0x3d, 0x25, 0x64, 0x5d, 0x3a, 0x20, 0x76, 0x61, 0x6c
        /*0010*/ 	.byte	0x3d, 0x25, 0x2e, 0x31, 0x66, 0x2c, 0x20, 0x63, 0x6f, 0x6c, 0x3d, 0x25, 0x64, 0x0a, 0x00
	.type		$str$1,@object
	.size		$str$1,(.L_1 - $str$1)
$str$1:
        /*001f*/ 	.byte	0x43, 0x4f, 0x4f, 0x5b, 0x72, 0x6f, 0x77, 0x3d, 0x25, 0x64, 0x5d, 0x3a, 0x20, 0x76, 0x61, 0x6c
        /*002f*/ 	.byte	0x3d, 0x25, 0x2e, 0x31, 0x66, 0x2c, 0x20, 0x63, 0x6f, 0x6c, 0x3d, 0x25, 0x64, 0x2c, 0x20, 0x69
        /*003f*/ 	.byte	0x6e, 0x64, 0x65, 0x78, 0x3d, 0x25, 0x64, 0x0a, 0x00
.L_1:


//--------------------- .nv.shared.reserved.0     --------------------------
	.section	.nv.shared.reserved.0,"aw",@nobits
	.weak		__nv_reservedSMEM_offset_0_alias
	.size		__nv_reservedSMEM_offset_0_alias, 0, 64
	.other		__nv_reservedSMEM_offset_0_alias,@"STO_CUDA_RESERVED_SHARED STV_DEFAULT"
__nv_reservedSMEM_offset_0_alias:
	.zero		0
	.zero		64


//--------------------- .nv.constant0._Z10ELL_kernelPKfS0_PfPiS1_S2_S2_S1_iiiS2_ --------------------------
	.section	.nv.constant0._Z10ELL_kernelPKfS0_PfPiS1_S2_S2_S1_iiiS2_,"a",@progbits
	.sectionflags	@""
	.align	4
.nv.constant0._Z10ELL_kernelPKfS0_PfPiS1_S2_S2_S1_iiiS2_:
	.zero		984


//--------------------- SYMBOLS --------------------------

	.type		.nv.reservedSmem.offset0,@object
	.size		.nv.reservedSmem.offset0,0x4
	.type		vprintf,@function
